// auto-generated by cutlass_sweep.gemm — config: {"arch": "sm_90", "cluster_m": 4, "cluster_n": 2, "dtype": "fp16", "dtype_b": "fp16", "layout": "nt", "stages": 0, "tile_k": 32, "tile_m": 64, "tile_n": 64}
#include "cutlass/cutlass.h"
#include "cutlass/gemm/collective/collective_builder.hpp"
#include "cutlass/gemm/device/gemm_universal_adapter.h"
#include "cutlass/gemm/kernel/gemm_universal.hpp"
#include "cutlass/epilogue/collective/collective_builder.hpp"

using ElemA = cutlass::half_t;
using ElemB = cutlass::half_t;
using ElemCD = cutlass::half_t;
using Acc  = float;
using TileShape    = cute::Shape<cute::_64, cute::_64, cute::_32>;
using ClusterShape = cute::Shape<cute::_4, cute::_2, cute::_1>;

using CollectiveEpilogue = typename cutlass::epilogue::collective::CollectiveBuilder<
    cutlass::arch::Sm90, cutlass::arch::OpClassTensorOp,
    TileShape, ClusterShape,
    cutlass::epilogue::collective::EpilogueTileAuto,
    Acc, Acc,
    ElemCD, cutlass::layout::RowMajor, 128 / cutlass::sizeof_bits<ElemCD>::value,
    ElemCD, cutlass::layout::RowMajor, 128 / cutlass::sizeof_bits<ElemCD>::value,
    cutlass::epilogue::collective::EpilogueScheduleAuto
  >::CollectiveOp;

using CollectiveMainloop = typename cutlass::gemm::collective::CollectiveBuilder<
    cutlass::arch::Sm90, cutlass::arch::OpClassTensorOp,
    ElemA, cutlass::layout::RowMajor, 128 / cutlass::sizeof_bits<ElemA>::value,
    ElemB, cutlass::layout::ColumnMajor, 128 / cutlass::sizeof_bits<ElemB>::value,
    Acc,
    TileShape, ClusterShape,
    cutlass::gemm::collective::StageCountAutoCarveout<static_cast<int>(sizeof(typename CollectiveEpilogue::SharedStorage))>,
    cutlass::gemm::collective::KernelScheduleAuto
  >::CollectiveOp;

using GemmKernel = cutlass::gemm::kernel::GemmUniversal<
    cute::Shape<int,int,int,int>,
    CollectiveMainloop,
    CollectiveEpilogue
>;
using Gemm = cutlass::gemm::device::GemmUniversalAdapter<GemmKernel>;

// Force the device kernel symbol into the cubin without needing a host main.
auto* _anchor = &cutlass::device_kernel<GemmKernel>;


// ===== COMPILED SASS (sm_90a) =====

	.target	sm_90a

	.elftype	@"ET_EXEC"


//--------------------- .note.nv.tkinfo           --------------------------
	.section	.note.nv.tkinfo,"",@"SHT_NOTE"
	.sectionflags	@"SHF_NOTE_NV_TKINFO"
	.tkinfo
        /*0018*/ 	.word	0x00000002
        /*0030*/ 	.string	""
        /*0030*/ 	.string	"ptxas"
        /*0030*/ 	.string	"Cuda compilation tools, release 13.0, V13.0.88"
        /*0030*/ 	.string	"Build cuda_13.0.r13.0/compiler.36424714_0"
        /*0030*/ 	.string	"-arch sm_90a -m 64 "



//--------------------- .note.nv.cuinfo           --------------------------
	.section	.note.nv.cuinfo,"",@"SHT_NOTE"
	.sectionflags	@"SHF_NOTE_NV_CUINFO"
        /*0018*/ 	.short	0x0002
        /*001a*/ 	.short	0x005a
        /*001c*/ 	.short	0x0082
	.zero		2


//--------------------- .nv.info                  --------------------------
	.section	.nv.info,"",@"SHT_CUDA_INFO"
	.align	4


	//----- nvinfo : EIATTR_REGCOUNT
	.align		4
        /*0000*/ 	.byte	0x04, 0x2f
        /*0002*/ 	.short	(.L_15 - .L_14)
	.align		4
.L_14:
        /*0004*/ 	.word	index@(_ZN7cutlass13device_kernelINS_4gemm6kernel13GemmUniversalIN4cute5tupleIJiiiiEEENS1_10collective13CollectiveMmaINS1_34MainloopSm90TmaGmmaWarpSpecializedILi28ENS5_IJNS4_1CILi4EEENSA_ILi2EEENSA_ILi1EEEEEENS1_32KernelTmaWarpSpecializedPingpongEEENS5_IJNSA_ILi64EEESH_NSA_ILi32EEEEEENS_6half_tENS5_IJlSD_lEEESK_SL_NS4_8TiledMMAINS4_8MMA_AtomIJNS4_4SM904GMMA25MMA_64x64x16_F32F16F16_SSILNSP_5MajorE0ELSR_0ELNSP_7ScaleInE1ELSS_1EEEEEENS4_6LayoutINS5_IJSD_SD_SD_EEENS5_IJNSA_ILi0EEESX_SX_EEEEENS5_IJNS4_10UnderscoreES10_S10_EEEEENS4_23SM90_TMA_LOAD_MULTICASTENS4_14ComposedLayoutINS4_7SwizzleILi2ELi4ELi3EEENS4_18smem_ptr_flag_bitsILi16EEENSV_INS5_IJNSA_ILi8EEESI_EEENS5_IJSI_SD_EEEEEEEvNS4_8identityES13_S1D_vS1E_EENS_8epilogue10collective6detail29Sm90TmaWarpSpecializedAdapterINS1H_15DefaultEpilogueISK_SL_SL_NS1G_6thread17LinearCombinationISK_Li1EffLNS1L_9ScaleType4KindE0ELNS_15FloatRoundStyleE2ESK_EENS1_15EpilogueDefaultEEEEEvvEEEEvNT_6ParamsE)
        /*0008*/ 	.word	0x000000a8


	//----- nvinfo : EIATTR_FRAME_SIZE
	.align		4
.L_15:
        /*000c*/ 	.byte	0x04, 0x11
        /*000e*/ 	.short	(.L_17 - .L_16)
	.align		4
.L_16:
        /*0010*/ 	.word	index@(_ZN7cutlass13device_kernelINS_4gemm6kernel13GemmUniversalIN4cute5tupleIJiiiiEEENS1_10collective13CollectiveMmaINS1_34MainloopSm90TmaGmmaWarpSpecializedILi28ENS5_IJNS4_1CILi4EEENSA_ILi2EEENSA_ILi1EEEEEENS1_32KernelTmaWarpSpecializedPingpongEEENS5_IJNSA_ILi64EEESH_NSA_ILi32EEEEEENS_6half_tENS5_IJlSD_lEEESK_SL_NS4_8TiledMMAINS4_8MMA_AtomIJNS4_4SM904GMMA25MMA_64x64x16_F32F16F16_SSILNSP_5MajorE0ELSR_0ELNSP_7ScaleInE1ELSS_1EEEEEENS4_6LayoutINS5_IJSD_SD_SD_EEENS5_IJNSA_ILi0EEESX_SX_EEEEENS5_IJNS4_10UnderscoreES10_S10_EEEEENS4_23SM90_TMA_LOAD_MULTICASTENS4_14ComposedLayoutINS4_7SwizzleILi2ELi4ELi3EEENS4_18smem_ptr_flag_bitsILi16EEENSV_INS5_IJNSA_ILi8EEESI_EEENS5_IJSI_SD_EEEEEEEvNS4_8identityES13_S1D_vS1E_EENS_8epilogue10collective6detail29Sm90TmaWarpSpecializedAdapterINS1H_15DefaultEpilogueISK_SL_SL_NS1G_6thread17LinearCombinationISK_Li1EffLNS1L_9ScaleType4KindE0ELNS_15FloatRoundStyleE2ESK_EENS1_15EpilogueDefaultEEEEEvvEEEEvNT_6ParamsE)
        /*0014*/ 	.word	0x00000008


	//----- nvinfo : EIATTR_MIN_STACK_SIZE
	.align		4
.L_17:
        /*0018*/ 	.byte	0x04, 0x12
        /*001a*/ 	.short	(.L_19 - .L_18)
	.align		4
.L_18:
        /*001c*/ 	.word	index@(_ZN7cutlass13device_kernelINS_4gemm6kernel13GemmUniversalIN4cute5tupleIJiiiiEEENS1_10collective13CollectiveMmaINS1_34MainloopSm90TmaGmmaWarpSpecializedILi28ENS5_IJNS4_1CILi4EEENSA_ILi2EEENSA_ILi1EEEEEENS1_32KernelTmaWarpSpecializedPingpongEEENS5_IJNSA_ILi64EEESH_NSA_ILi32EEEEEENS_6half_tENS5_IJlSD_lEEESK_SL_NS4_8TiledMMAINS4_8MMA_AtomIJNS4_4SM904GMMA25MMA_64x64x16_F32F16F16_SSILNSP_5MajorE0ELSR_0ELNSP_7ScaleInE1ELSS_1EEEEEENS4_6LayoutINS5_IJSD_SD_SD_EEENS5_IJNSA_ILi0EEESX_SX_EEEEENS5_IJNS4_10UnderscoreES10_S10_EEEEENS4_23SM90_TMA_LOAD_MULTICASTENS4_14ComposedLayoutINS4_7SwizzleILi2ELi4ELi3EEENS4_18smem_ptr_flag_bitsILi16EEENSV_INS5_IJNSA_ILi8EEESI_EEENS5_IJSI_SD_EEEEEEEvNS4_8identityES13_S1D_vS1E_EENS_8epilogue10collective6detail29Sm90TmaWarpSpecializedAdapterINS1H_15DefaultEpilogueISK_SL_SL_NS1G_6thread17LinearCombinationISK_Li1EffLNS1L_9ScaleType4KindE0ELNS_15FloatRoundStyleE2ESK_EENS1_15EpilogueDefaultEEEEEvvEEEEvNT_6ParamsE)
        /*0020*/ 	.word	0x00000008
.L_19:


//--------------------- .nv.compat                --------------------------
	.section	.nv.compat,"",@"SHT_CUDA_COMPAT_INFO"
	.align	4
        /*0000*/ 	.byte	0x02, 0x09, 0x01, 0x00, 0x02, 0x02, 0x04, 0x00, 0x02, 0x05, 0x05, 0x00, 0x03, 0x07, 0x01, 0x01
        /*0010*/ 	.byte	0x02, 0x03, 0x01, 0x00, 0x02, 0x06, 0x01, 0x00, 0x04, 0x0b, 0x08, 0x00, 0x00, 0x00, 0x00, 0x00
        /*0020*/ 	.byte	0x00, 0x00, 0x00, 0x00


//--------------------- .nv.info._ZN7cutlass13device_kernelINS_4gemm6kernel13GemmUniversalIN4cute5tupleIJiiiiEEENS1_10collective13CollectiveMmaINS1_34MainloopSm90TmaGmmaWarpSpecializedILi28ENS5_IJNS4_1CILi4EEENSA_ILi2EEENSA_ILi1EEEEEENS1_32KernelTmaWarpSpecializedPingpongEEENS5_IJNSA_ILi64EEESH_NSA_ILi32EEEEEENS_6half_tENS5_IJlSD_lEEESK_SL_NS4_8TiledMMAINS4_8MMA_AtomIJNS4_4SM904GMMA25MMA_64x64x16_F32F16F16_SSILNSP_5MajorE0ELSR_0ELNSP_7ScaleInE1ELSS_1EEEEEENS4_6LayoutINS5_IJSD_SD_SD_EEENS5_IJNSA_ILi0EEESX_SX_EEEEENS5_IJNS4_10UnderscoreES10_S10_EEEEENS4_23SM90_TMA_LOAD_MULTICASTENS4_14ComposedLayoutINS4_7SwizzleILi2ELi4ELi3EEENS4_18smem_ptr_flag_bitsILi16EEENSV_INS5_IJNSA_ILi8EEESI_EEENS5_IJSI_SD_EEEEEEEvNS4_8identityES13_S1D_vS1E_EENS_8epilogue10collective6detail29Sm90TmaWarpSpecializedAdapterINS1H_15DefaultEpilogueISK_SL_SL_NS1G_6thread17LinearCombinationISK_Li1EffLNS1L_9ScaleType4KindE0ELNS_15FloatRoundStyleE2ESK_EENS1_15EpilogueDefaultEEEEEvvEEEEvNT_6ParamsE --------------------------
	.section	.nv.info._ZN7cutlass13device_kernelINS_4gemm6kernel13GemmUniversalIN4cute5tupleIJiiiiEEENS1_10collective13CollectiveMmaINS1_34MainloopSm90TmaGmmaWarpSpecializedILi28ENS5_IJNS4_1CILi4EEENSA_ILi2EEENSA_ILi1EEEEEENS1_32KernelTmaWarpSpecializedPingpongEEENS5_IJNSA_ILi64EEESH_NSA_ILi32EEEEEENS_6half_tENS5_IJlSD_lEEESK_SL_NS4_8TiledMMAINS4_8MMA_AtomIJNS4_4SM904GMMA25MMA_64x64x16_F32F16F16_SSILNSP_5MajorE0ELSR_0ELNSP_7ScaleInE1ELSS_1EEEEEENS4_6LayoutINS5_IJSD_SD_SD_EEENS5_IJNSA_ILi0EEESX_SX_EEEEENS5_IJNS4_10UnderscoreES10_S10_EEEEENS4_23SM90_TMA_LOAD_MULTICASTENS4_14ComposedLayoutINS4_7SwizzleILi2ELi4ELi3EEENS4_18smem_ptr_flag_bitsILi16EEENSV_INS5_IJNSA_ILi8EEESI_EEENS5_IJSI_SD_EEEEEEEvNS4_8identityES13_S1D_vS1E_EENS_8epilogue10collective6detail29Sm90TmaWarpSpecializedAdapterINS1H_15DefaultEpilogueISK_SL_SL_NS1G_6thread17LinearCombinationISK_Li1EffLNS1L_9ScaleType4KindE0ELNS_15FloatRoundStyleE2ESK_EENS1_15EpilogueDefaultEEEEEvvEEEEvNT_6ParamsE,"",@"SHT_CUDA_INFO"
	.sectionflags	@""
	.align	4


	//----- nvinfo : EIATTR_CUDA_API_VERSION
	.align		4
        /*0000*/ 	.byte	0x04, 0x37
        /*0002*/ 	.short	(.L_21 - .L_20)
.L_20:
        /*0004*/ 	.word	0x00000082


	//----- nvinfo : EIATTR_KPARAM_INFO
	.align		4
.L_21:
        /*0008*/ 	.byte	0x04, 0x17
        /*000a*/ 	.short	(.L_23 - .L_22)
.L_22:
        /*000c*/ 	.word	0x00000000
        /*0010*/ 	.short	0x0000
        /*0012*/ 	.short	0x0070
        /*0014*/ 	.byte	0x00, 0xf0, 0x01, 0x10


	//----- nvinfo : EIATTR_SPARSE_MMA_MASK
	.align		4
.L_23:
        /*0018*/ 	.byte	0x03, 0x50
        /*001a*/ 	.short	0x0000


	//----- nvinfo : EIATTR_MAXREG_COUNT
	.align		4
        /*001c*/ 	.byte	0x03, 0x1b
        /*001e*/ 	.short	0x00a8


	//----- nvinfo : EIATTR_NUM_BARRIERS
	.align		4
        /*0020*/ 	.byte	0x02, 0x4c
        /*0022*/ 	.byte	0x01
	.zero		1


	//----- nvinfo : EIATTR_EXTERNS
	.align		4
        /*0024*/ 	.byte	0x04, 0x0f
        /*0026*/ 	.short	(.L_25 - .L_24)


	//   ....[0]....
	.align		4
.L_24:
        /*0028*/ 	.word	index@(__assertfail)


	//----- nvinfo : EIATTR_ANNOTATIONS
	.align		4
.L_25:
        /*002c*/ 	.byte	0x04, 0x55
        /*002e*/ 	.short	(.L_27 - .L_26)


	//   ....[0]....
.L_26:
        /*0030*/ 	.word	0x00000001
        /*0034*/ 	.byte	0x00, 0x11, 0x00, 0x00, 0x01, 0x00, 0x00, 0x00, 0xf0, 0x46, 0x00, 0x00, 0x01, 0x00, 0x00, 0x00
        /*0044*/ 	.byte	0xc0, 0x54, 0x00, 0x00


	//----- nvinfo : EIATTR_MERCURY_ISA_VERSION
	.align		4
.L_27:
        /*0048*/ 	.byte	0x03, 0x5f
        /*004a*/ 	.short	0x0101


	//----- nvinfo : EIATTR_INT_WARP_WIDE_INSTR_OFFSETS
	.align		4
        /*004c*/ 	.byte	0x04, 0x31
        /*004e*/ 	.short	(.L_29 - .L_28)


	//   ....[0]....
.L_28:
        /*0050*/ 	.word	0x000008d0


	//   ....[1]....
        /*0054*/ 	.word	0x000008f0


	//   ....[2]....
        /*0058*/ 	.word	0x00000910


	//   ....[3]....
        /*005c*/ 	.word	0x00000a00


	//   ....[4]....
        /*0060*/ 	.word	0x00000a20


	//   ....[5]....
        /*0064*/ 	.word	0x00000a30


	//   ....[6]....
        /*0068*/ 	.word	0x00000ae0


	//   ....[7]....
        /*006c*/ 	.word	0x00000b30


	//   ....[8]....
        /*0070*/ 	.word	0x00002170


	//----- nvinfo : EIATTR_COOP_GROUP_MASK_REGIDS
	.align		4
.L_29:
        /*0074*/ 	.byte	0x04, 0x29
        /*0076*/ 	.short	(.L_31 - .L_30)


	//   ....[0]....
.L_30:
        /*0078*/ 	.word	0xffffffff


	//   ....[1]....
        /*007c*/ 	.word	0xffffffff


	//   ....[2]....
        /*0080*/ 	.word	0xffffffff


	//   ....[3]....
        /*0084*/ 	.word	0xffffffff


	//   ....[4]....
        /*0088*/ 	.word	0xffffffff


	//   ....[5]....
        /*008c*/ 	.word	0xffffffff


	//   ....[6]....
        /*0090*/ 	.word	0xffffffff


	//----- nvinfo : EIATTR_COOP_GROUP_INSTR_OFFSETS
	.align		4
.L_31:
        /*0094*/ 	.byte	0x04, 0x28
        /*0096*/ 	.short	(.L_33 - .L_32)


	//   ....[0]....
.L_32:
        /*0098*/ 	.word	0x00000070


	//   ....[1]....
        /*009c*/ 	.word	0x00000080


	//   ....[2]....
        /*00a0*/ 	.word	0x00000140


	//   ....[3]....
        /*00a4*/ 	.word	0x00000660


	//   ....[4]....
        /*00a8*/ 	.word	0x000006a0


	//   ....[5]....
        /*00ac*/ 	.word	0x00000a50


	//   ....[6]....
        /*00b0*/ 	.word	0x00000ca0


	//----- nvinfo : EIATTR_REG_RECONFIG
	.align		4
.L_33:
        /*00b4*/ 	.byte	0x01, 0x54
	.zero		2


	//----- nvinfo : EIATTR_SYSCALL_OFFSETS
	.align		4
        /*00b8*/ 	.byte	0x04, 0x46
        /*00ba*/ 	.short	(.L_35 - .L_34)


	//   ....[0]....
.L_34:
        /*00bc*/ 	.word	0x00001bb0


	//----- nvinfo : EIATTR_MBARRIER_INSTR_OFFSETS
	.align		4
.L_35:
        /*00c0*/ 	.byte	0x04, 0x39
        /*00c2*/ 	.short	(.L_37 - .L_36)


	//   ....[0]....
.L_36:
        /*00c4*/ 	.word	0x000002a0
        /*00c8*/ 	.word	0x000000ff
        /*00cc*/ 	.word	0x00000000
        /*00d0*/ 	.short	0x0100
        /*00d2*/ 	.byte	0x08
	.zero		1


	//   ....[1]....
        /*00d4*/ 	.word	0x000002b0
        /*00d8*/ 	.word	0x000000ff
        /*00dc*/ 	.word	0x000000e0
        /*00e0*/ 	.short	0x0100
        /*00e2*/ 	.byte	0x08
	.zero		1


	//   ....[2]....
        /*00e4*/ 	.word	0x000002c0
        /*00e8*/ 	.word	0x000000ff
        /*00ec*/ 	.word	0x00000008
        /*00f0*/ 	.short	0x0100
        /*00f2*/ 	.byte	0x08
	.zero		1


	//   ....[3]....
        /*00f4*/ 	.word	0x000002d0
        /*00f8*/ 	.word	0x000000ff
        /*00fc*/ 	.word	0x000000e8
        /*0100*/ 	.short	0x0100
        /*0102*/ 	.byte	0x08
	.zero		1


	//   ....[4]....
        /*0104*/ 	.word	0x000002e0
        /*0108*/ 	.word	0x000000ff
        /*010c*/ 	.word	0x00000010
        /*0110*/ 	.short	0x0100
        /*0112*/ 	.byte	0x08
	.zero		1


	//   ....[5]....
        /*0114*/ 	.word	0x000002f0
        /*0118*/ 	.word	0x000000ff
        /*011c*/ 	.word	0x000000f0
        /*0120*/ 	.short	0x0100
        /*0122*/ 	.byte	0x08
	.zero		1


	//   ....[6]....
        /*0124*/ 	.word	0x00000300
        /*0128*/ 	.word	0x000000ff
        /*012c*/ 	.word	0x00000018
        /*0130*/ 	.short	0x0100
        /*0132*/ 	.byte	0x08
	.zero		1


	//   ....[7]....
        /*0134*/ 	.word	0x00000310
        /*0138*/ 	.word	0x000000ff
        /*013c*/ 	.word	0x000000f8
        /*0140*/ 	.short	0x0100
        /*0142*/ 	.byte	0x08
	.zero		1


	//   ....[8]....
        /*0144*/ 	.word	0x00000320
        /*0148*/ 	.word	0x000000ff
        /*014c*/ 	.word	0x00000020
        /*0150*/ 	.short	0x0100
        /*0152*/ 	.byte	0x08
	.zero		1


	//   ....[9]....
        /*0154*/ 	.word	0x00000330
        /*0158*/ 	.word	0x000000ff
        /*015c*/ 	.word	0x00000100
        /*0160*/ 	.short	0x0100
        /*0162*/ 	.byte	0x08
	.zero		1


	//   ....[10]....
        /*0164*/ 	.word	0x00000340
        /*0168*/ 	.word	0x000000ff
        /*016c*/ 	.word	0x00000028
        /*0170*/ 	.short	0x0100
        /*0172*/ 	.byte	0x08
	.zero		1


	//   ....[11]....
        /*0174*/ 	.word	0x00000350
        /*0178*/ 	.word	0x000000ff
        /*017c*/ 	.word	0x00000108
        /*0180*/ 	.short	0x0100
        /*0182*/ 	.byte	0x08
	.zero		1


	//   ....[12]....
        /*0184*/ 	.word	0x00000360
        /*0188*/ 	.word	0x000000ff
        /*018c*/ 	.word	0x00000030
        /*0190*/ 	.short	0x0100
        /*0192*/ 	.byte	0x08
	.zero		1


	//   ....[13]....
        /*0194*/ 	.word	0x00000370
        /*0198*/ 	.word	0x000000ff
        /*019c*/ 	.word	0x00000110
        /*01a0*/ 	.short	0x0100
        /*01a2*/ 	.byte	0x08
	.zero		1


	//   ....[14]....
        /*01a4*/ 	.word	0x00000380
        /*01a8*/ 	.word	0x000000ff
        /*01ac*/ 	.word	0x00000038
        /*01b0*/ 	.short	0x0100
        /*01b2*/ 	.byte	0x08
	.zero		1


	//   ....[15]....
        /*01b4*/ 	.word	0x00000390
        /*01b8*/ 	.word	0x000000ff
        /*01bc*/ 	.word	0x00000118
        /*01c0*/ 	.short	0x0100
        /*01c2*/ 	.byte	0x08
	.zero		1


	//   ....[16]....
        /*01c4*/ 	.word	0x000003a0
        /*01c8*/ 	.word	0x000000ff
        /*01cc*/ 	.word	0x00000040
        /*01d0*/ 	.short	0x0100
        /*01d2*/ 	.byte	0x08
	.zero		1


	//   ....[17]....
        /*01d4*/ 	.word	0x000003b0
        /*01d8*/ 	.word	0x000000ff
        /*01dc*/ 	.word	0x00000120
        /*01e0*/ 	.short	0x0100
        /*01e2*/ 	.byte	0x08
	.zero		1


	//   ....[18]....
        /*01e4*/ 	.word	0x000003c0
        /*01e8*/ 	.word	0x000000ff
        /*01ec*/ 	.word	0x00000048
        /*01f0*/ 	.short	0x0100
        /*01f2*/ 	.byte	0x08
	.zero		1


	//   ....[19]....
        /*01f4*/ 	.word	0x000003d0
        /*01f8*/ 	.word	0x000000ff
        /*01fc*/ 	.word	0x00000128
        /*0200*/ 	.short	0x0100
        /*0202*/ 	.byte	0x08
	.zero		1


	//   ....[20]....
        /*0204*/ 	.word	0x000003e0
        /*0208*/ 	.word	0x000000ff
        /*020c*/ 	.word	0x00000050
        /*0210*/ 	.short	0x0100
        /*0212*/ 	.byte	0x08
	.zero		1


	//   ....[21]....
        /*0214*/ 	.word	0x000003f0
        /*0218*/ 	.word	0x000000ff
        /*021c*/ 	.word	0x00000130
        /*0220*/ 	.short	0x0100
        /*0222*/ 	.byte	0x08
	.zero		1


	//   ....[22]....
        /*0224*/ 	.word	0x00000400
        /*0228*/ 	.word	0x000000ff
        /*022c*/ 	.word	0x00000058
        /*0230*/ 	.short	0x0100
        /*0232*/ 	.byte	0x08
	.zero		1


	//   ....[23]....
        /*0234*/ 	.word	0x00000410
        /*0238*/ 	.word	0x000000ff
        /*023c*/ 	.word	0x00000138
        /*0240*/ 	.short	0x0100
        /*0242*/ 	.byte	0x08
	.zero		1


	//   ....[24]....
        /*0244*/ 	.word	0x00000420
        /*0248*/ 	.word	0x000000ff
        /*024c*/ 	.word	0x00000060
        /*0250*/ 	.short	0x0100
        /*0252*/ 	.byte	0x08
	.zero		1


	//   ....[25]....
        /*0254*/ 	.word	0x00000430
        /*0258*/ 	.word	0x000000ff
        /*025c*/ 	.word	0x00000140
        /*0260*/ 	.short	0x0100
        /*0262*/ 	.byte	0x08
	.zero		1


	//   ....[26]....
        /*0264*/ 	.word	0x00000440
        /*0268*/ 	.word	0x000000ff
        /*026c*/ 	.word	0x00000068
        /*0270*/ 	.short	0x0100
        /*0272*/ 	.byte	0x08
	.zero		1


	//   ....[27]....
        /*0274*/ 	.word	0x00000450
        /*0278*/ 	.word	0x000000ff
        /*027c*/ 	.word	0x00000148
        /*0280*/ 	.short	0x0100
        /*0282*/ 	.byte	0x08
	.zero		1


	//   ....[28]....
        /*0284*/ 	.word	0x00000460
        /*0288*/ 	.word	0x000000ff
        /*028c*/ 	.word	0x00000070
        /*0290*/ 	.short	0x0100
        /*0292*/ 	.byte	0x08
	.zero		1


	//   ....[29]....
        /*0294*/ 	.word	0x00000470
        /*0298*/ 	.word	0x000000ff
        /*029c*/ 	.word	0x00000150
        /*02a0*/ 	.short	0x0100
        /*02a2*/ 	.byte	0x08
	.zero		1


	//   ....[30]....
        /*02a4*/ 	.word	0x00000480
        /*02a8*/ 	.word	0x000000ff
        /*02ac*/ 	.word	0x00000078
        /*02b0*/ 	.short	0x0100
        /*02b2*/ 	.byte	0x08
	.zero		1


	//   ....[31]....
        /*02b4*/ 	.word	0x00000490
        /*02b8*/ 	.word	0x000000ff
        /*02bc*/ 	.word	0x00000158
        /*02c0*/ 	.short	0x0100
        /*02c2*/ 	.byte	0x08
	.zero		1


	//   ....[32]....
        /*02c4*/ 	.word	0x000004a0
        /*02c8*/ 	.word	0x000000ff
        /*02cc*/ 	.word	0x00000080
        /*02d0*/ 	.short	0x0100
        /*02d2*/ 	.byte	0x08
	.zero		1


	//   ....[33]....
        /*02d4*/ 	.word	0x000004b0
        /*02d8*/ 	.word	0x000000ff
        /*02dc*/ 	.word	0x00000160
        /*02e0*/ 	.short	0x0100
        /*02e2*/ 	.byte	0x08
	.zero		1


	//   ....[34]....
        /*02e4*/ 	.word	0x000004c0
        /*02e8*/ 	.word	0x000000ff
        /*02ec*/ 	.word	0x00000088
        /*02f0*/ 	.short	0x0100
        /*02f2*/ 	.byte	0x08
	.zero		1


	//   ....[35]....
        /*02f4*/ 	.word	0x000004d0
        /*02f8*/ 	.word	0x000000ff
        /*02fc*/ 	.word	0x00000168
        /*0300*/ 	.short	0x0100
        /*0302*/ 	.byte	0x08
	.zero		1


	//   ....[36]....
        /*0304*/ 	.word	0x000004e0
        /*0308*/ 	.word	0x000000ff
        /*030c*/ 	.word	0x00000090
        /*0310*/ 	.short	0x0100
        /*0312*/ 	.byte	0x08
	.zero		1


	//   ....[37]....
        /*0314*/ 	.word	0x000004f0
        /*0318*/ 	.word	0x000000ff
        /*031c*/ 	.word	0x00000170
        /*0320*/ 	.short	0x0100
        /*0322*/ 	.byte	0x08
	.zero		1


	//   ....[38]....
        /*0324*/ 	.word	0x00000500
        /*0328*/ 	.word	0x000000ff
        /*032c*/ 	.word	0x00000098
        /*0330*/ 	.short	0x0100
        /*0332*/ 	.byte	0x08
	.zero		1


	//   ....[39]....
        /*0334*/ 	.word	0x00000510
        /*0338*/ 	.word	0x000000ff
        /*033c*/ 	.word	0x00000178
        /*0340*/ 	.short	0x0100
        /*0342*/ 	.byte	0x08
	.zero		1


	//   ....[40]....
        /*0344*/ 	.word	0x00000520
        /*0348*/ 	.word	0x000000ff
        /*034c*/ 	.word	0x000000a0
        /*0350*/ 	.short	0x0100
        /*0352*/ 	.byte	0x08
	.zero		1


	//   ....[41]....
        /*0354*/ 	.word	0x00000530
        /*0358*/ 	.word	0x000000ff
        /*035c*/ 	.word	0x00000180
        /*0360*/ 	.short	0x0100
        /*0362*/ 	.byte	0x08
	.zero		1


	//   ....[42]....
        /*0364*/ 	.word	0x00000540
        /*0368*/ 	.word	0x000000ff
        /*036c*/ 	.word	0x000000a8
        /*0370*/ 	.short	0x0100
        /*0372*/ 	.byte	0x08
	.zero		1


	//   ....[43]....
        /*0374*/ 	.word	0x00000550
        /*0378*/ 	.word	0x000000ff
        /*037c*/ 	.word	0x00000188
        /*0380*/ 	.short	0x0100
        /*0382*/ 	.byte	0x08
	.zero		1


	//   ....[44]....
        /*0384*/ 	.word	0x00000560
        /*0388*/ 	.word	0x000000ff
        /*038c*/ 	.word	0x000000b0
        /*0390*/ 	.short	0x0100
        /*0392*/ 	.byte	0x08
	.zero		1


	//   ....[45]....
        /*0394*/ 	.word	0x00000570
        /*0398*/ 	.word	0x000000ff
        /*039c*/ 	.word	0x00000190
        /*03a0*/ 	.short	0x0100
        /*03a2*/ 	.byte	0x08
	.zero		1


	//   ....[46]....
        /*03a4*/ 	.word	0x00000580
        /*03a8*/ 	.word	0x000000ff
        /*03ac*/ 	.word	0x000000b8
        /*03b0*/ 	.short	0x0100
        /*03b2*/ 	.byte	0x08
	.zero		1


	//   ....[47]....
        /*03b4*/ 	.word	0x00000590
        /*03b8*/ 	.word	0x000000ff
        /*03bc*/ 	.word	0x00000198
        /*03c0*/ 	.short	0x0100
        /*03c2*/ 	.byte	0x08
	.zero		1


	//   ....[48]....
        /*03c4*/ 	.word	0x000005a0
        /*03c8*/ 	.word	0x000000ff
        /*03cc*/ 	.word	0x000000c0
        /*03d0*/ 	.short	0x0100
        /*03d2*/ 	.byte	0x08
	.zero		1


	//   ....[49]....
        /*03d4*/ 	.word	0x000005b0
        /*03d8*/ 	.word	0x000000ff
        /*03dc*/ 	.word	0x000001a0
        /*03e0*/ 	.short	0x0100
        /*03e2*/ 	.byte	0x08
	.zero		1


	//   ....[50]....
        /*03e4*/ 	.word	0x000005c0
        /*03e8*/ 	.word	0x000000ff
        /*03ec*/ 	.word	0x000000c8
        /*03f0*/ 	.short	0x0100
        /*03f2*/ 	.byte	0x08
	.zero		1


	//   ....[51]....
        /*03f4*/ 	.word	0x000005d0
        /*03f8*/ 	.word	0x000000ff
        /*03fc*/ 	.word	0x000001a8
        /*0400*/ 	.short	0x0100
        /*0402*/ 	.byte	0x08
	.zero		1


	//   ....[52]....
        /*0404*/ 	.word	0x000005e0
        /*0408*/ 	.word	0x000000ff
        /*040c*/ 	.word	0x000000d0
        /*0410*/ 	.short	0x0100
        /*0412*/ 	.byte	0x08
	.zero		1


	//   ....[53]....
        /*0414*/ 	.word	0x000005f0
        /*0418*/ 	.word	0x000000ff
        /*041c*/ 	.word	0x000001b0
        /*0420*/ 	.short	0x0100
        /*0422*/ 	.byte	0x08
	.zero		1


	//   ....[54]....
        /*0424*/ 	.word	0x00000600
        /*0428*/ 	.word	0x000000ff
        /*042c*/ 	.word	0x000000d8
        /*0430*/ 	.short	0x0100
        /*0432*/ 	.byte	0x08
	.zero		1


	//   ....[55]....
        /*0434*/ 	.word	0x00000610
        /*0438*/ 	.word	0x000000ff
        /*043c*/ 	.word	0x000001b8
        /*0440*/ 	.short	0x0100
        /*0442*/ 	.byte	0x08
	.zero		1


	//   ....[56]....
        /*0444*/ 	.word	0x00000b60
        /*0448*/ 	.word	0x000000ff
        /*044c*/ 	.word	0x000001f0
        /*0450*/ 	.short	0x0100
        /*0452*/ 	.byte	0x08
	.zero		1


	//   ....[57]....
        /*0454*/ 	.word	0x00000bf0
        /*0458*/ 	.word	0x000000ff
        /*045c*/ 	.word	0x000001f8
        /*0460*/ 	.short	0x0100
        /*0462*/ 	.byte	0x08
	.zero		1


	//   ....[58]....
        /*0464*/ 	.word	0x00000c20
        /*0468*/ 	.word	0x000000ff
        /*046c*/ 	.word	0x000001d0
        /*0470*/ 	.short	0x0100
        /*0472*/ 	.byte	0x09
	.zero		1


	//   ....[59]....
        /*0474*/ 	.word	0x00000c30
        /*0478*/ 	.word	0x000000ff
        /*047c*/ 	.word	0x000001d8
        /*0480*/ 	.short	0x0100
        /*0482*/ 	.byte	0x09
	.zero		1


	//   ....[60]....
        /*0484*/ 	.word	0x00000c40
        /*0488*/ 	.word	0x000000ff
        /*048c*/ 	.word	0x000001e0
        /*0490*/ 	.short	0x0100
        /*0492*/ 	.byte	0x09
	.zero		1


	//   ....[61]....
        /*0494*/ 	.word	0x00000c50
        /*0498*/ 	.word	0x000000ff
        /*049c*/ 	.word	0x000001e8
        /*04a0*/ 	.short	0x0100
        /*04a2*/ 	.byte	0x09
	.zero		1


	//   ....[62]....
        /*04a4*/ 	.word	0x00001a90
        /*04a8*/ 	.word	0x0000003f
        /*04ac*/ 	.word	0x00000000
        /*04b0*/ 	.short	0x010a
        /*04b2*/ 	.byte	0x2a
	.zero		1


	//   ....[63]....
        /*04b4*/ 	.word	0x00001c30
        /*04b8*/ 	.word	0x00000003
        /*04bc*/ 	.word	0x00000000
        /*04c0*/ 	.short	0x010a
        /*04c2*/ 	.byte	0x3f
	.zero		1


	//   ....[64]....
        /*04c4*/ 	.word	0x00001c70
        /*04c8*/ 	.word	0x00000003
        /*04cc*/ 	.word	0x00000000
        /*04d0*/ 	.short	0x010a
        /*04d2*/ 	.byte	0x3f
	.zero		1


	//   ....[65]....
        /*04d4*/ 	.word	0x00001e70
        /*04d8*/ 	.word	0x000000ff
        /*04dc*/ 	.word	0x00000000
        /*04e0*/ 	.short	0x010a
        /*04e2*/ 	.byte	0x04
	.zero		1


	//   ....[66]....
        /*04e4*/ 	.word	0x00001eb0
        /*04e8*/ 	.word	0x000000ff
        /*04ec*/ 	.word	0x00000000
        /*04f0*/ 	.short	0x010a
        /*04f2*/ 	.byte	0x04
	.zero		1


	//   ....[67]....
        /*04f4*/ 	.word	0x00002010
        /*04f8*/ 	.word	0x00000005
        /*04fc*/ 	.word	0x00000000
        /*0500*/ 	.short	0x0101
        /*0502*/ 	.byte	0x3f
	.zero		1


	//   ....[68]....
        /*0504*/ 	.word	0x00002110
        /*0508*/ 	.word	0x00000040
        /*050c*/ 	.word	0x00000000
        /*0510*/ 	.short	0x0101
        /*0512*/ 	.byte	0x2f
	.zero		1


	//   ....[69]....
        /*0514*/ 	.word	0x00002210
        /*0518*/ 	.word	0x00000003
        /*051c*/ 	.word	0x00000000
        /*0520*/ 	.short	0x0101
        /*0522*/ 	.byte	0x3f
	.zero		1


	//   ....[70]....
        /*0524*/ 	.word	0x000022d0
        /*0528*/ 	.word	0x0000003f
        /*052c*/ 	.word	0x00000010
        /*0530*/ 	.short	0x010a
        /*0532*/ 	.byte	0x2a
	.zero		1


	//   ....[71]....
        /*0534*/ 	.word	0x00004710
        /*0538*/ 	.word	0x00000042
        /*053c*/ 	.word	0x00000000
        /*0540*/ 	.short	0x0101
        /*0542*/ 	.byte	0x2f
	.zero		1


	//   ....[72]....
        /*0544*/ 	.word	0x000051d0
        /*0548*/ 	.word	0x0000000a
        /*054c*/ 	.word	0x000000e0
        /*0550*/ 	.short	0x010a
        /*0552*/ 	.byte	0x3f
	.zero		1


	//   ....[73]....
        /*0554*/ 	.word	0x000055e0
        /*0558*/ 	.word	0x00000002
        /*055c*/ 	.word	0x000001f8
        /*0560*/ 	.short	0x0101
        /*0562*/ 	.byte	0x3f
	.zero		1


	//   ....[74]....
        /*0564*/ 	.word	0x00005d50
        /*0568*/ 	.word	0x00000007
        /*056c*/ 	.word	0x00000000
        /*0570*/ 	.short	0x010a
        /*0572*/ 	.byte	0x3f
	.zero		1


	//   ....[75]....
        /*0574*/ 	.word	0x00005dd0
        /*0578*/ 	.word	0x00000009
        /*057c*/ 	.word	0x00000000
        /*0580*/ 	.short	0x010a
        /*0582*/ 	.byte	0x3f
	.zero		1


	//   ....[76]....
        /*0584*/ 	.word	0x00005e60
        /*0588*/ 	.word	0x00000006
        /*058c*/ 	.word	0x00000000
        /*0590*/ 	.short	0x010a
        /*0592*/ 	.byte	0x3f
	.zero		1


	//   ....[77]....
        /*0594*/ 	.word	0x00005ef0
        /*0598*/ 	.word	0x00000009
        /*059c*/ 	.word	0x00000000
        /*05a0*/ 	.short	0x010a
        /*05a2*/ 	.byte	0x3f
	.zero		1


	//   ....[78]....
        /*05a4*/ 	.word	0x00005f80
        /*05a8*/ 	.word	0x00000006
        /*05ac*/ 	.word	0x00000000
        /*05b0*/ 	.short	0x010a
        /*05b2*/ 	.byte	0x3f
	.zero		1


	//   ....[79]....
        /*05b4*/ 	.word	0x00006010
        /*05b8*/ 	.word	0x00000009
        /*05bc*/ 	.word	0x00000000
        /*05c0*/ 	.short	0x010a
        /*05c2*/ 	.byte	0x3f
	.zero		1


	//   ....[80]....
        /*05c4*/ 	.word	0x000060a0
        /*05c8*/ 	.word	0x00000006
        /*05cc*/ 	.word	0x00000000
        /*05d0*/ 	.short	0x010a
        /*05d2*/ 	.byte	0x3f
	.zero		1


	//   ....[81]....
        /*05d4*/ 	.word	0x00006130
        /*05d8*/ 	.word	0x00000009
        /*05dc*/ 	.word	0x00000000
        /*05e0*/ 	.short	0x010a
        /*05e2*/ 	.byte	0x3f
	.zero		1


	//   ....[82]....
        /*05e4*/ 	.word	0x000061c0
        /*05e8*/ 	.word	0x00000006
        /*05ec*/ 	.word	0x00000000
        /*05f0*/ 	.short	0x010a
        /*05f2*/ 	.byte	0x3f
	.zero		1


	//   ....[83]....
        /*05f4*/ 	.word	0x00006250
        /*05f8*/ 	.word	0x00000009
        /*05fc*/ 	.word	0x00000000
        /*0600*/ 	.short	0x010a
        /*0602*/ 	.byte	0x3f
	.zero		1


	//   ....[84]....
        /*0604*/ 	.word	0x000062e0
        /*0608*/ 	.word	0x00000006
        /*060c*/ 	.word	0x00000000
        /*0610*/ 	.short	0x010a
        /*0612*/ 	.byte	0x3f
	.zero		1


	//   ....[85]....
        /*0614*/ 	.word	0x00006370
        /*0618*/ 	.word	0x00000009
        /*061c*/ 	.word	0x00000000
        /*0620*/ 	.short	0x010a
        /*0622*/ 	.byte	0x3f
	.zero		1


	//   ....[86]....
        /*0624*/ 	.word	0x00006400
        /*0628*/ 	.word	0x00000006
        /*062c*/ 	.word	0x00000000
        /*0630*/ 	.short	0x010a
        /*0632*/ 	.byte	0x3f
	.zero		1


	//   ....[87]....
        /*0634*/ 	.word	0x00006490
        /*0638*/ 	.word	0x00000009
        /*063c*/ 	.word	0x00000000
        /*0640*/ 	.short	0x010a
        /*0642*/ 	.byte	0x3f
	.zero		1


	//   ....[88]....
        /*0644*/ 	.word	0x00006520
        /*0648*/ 	.word	0x00000006
        /*064c*/ 	.word	0x00000000
        /*0650*/ 	.short	0x010a
        /*0652*/ 	.byte	0x3f
	.zero		1


	//   ....[89]....
        /*0654*/ 	.word	0x000065b0
        /*0658*/ 	.word	0x00000009
        /*065c*/ 	.word	0x00000000
        /*0660*/ 	.short	0x010a
        /*0662*/ 	.byte	0x3f
	.zero		1


	//   ....[90]....
        /*0664*/ 	.word	0x00006640
        /*0668*/ 	.word	0x00000006
        /*066c*/ 	.word	0x00000000
        /*0670*/ 	.short	0x010a
        /*0672*/ 	.byte	0x3f
	.zero		1


	//   ....[91]....
        /*0674*/ 	.word	0x000066d0
        /*0678*/ 	.word	0x00000009
        /*067c*/ 	.word	0x00000000
        /*0680*/ 	.short	0x010a
        /*0682*/ 	.byte	0x3f
	.zero		1


	//   ....[92]....
        /*0684*/ 	.word	0x00006760
        /*0688*/ 	.word	0x00000006
        /*068c*/ 	.word	0x00000000
        /*0690*/ 	.short	0x010a
        /*0692*/ 	.byte	0x3f
	.zero		1


	//   ....[93]....
        /*0694*/ 	.word	0x000067f0
        /*0698*/ 	.word	0x00000009
        /*069c*/ 	.word	0x00000000
        /*06a0*/ 	.short	0x010a
        /*06a2*/ 	.byte	0x3f
	.zero		1


	//   ....[94]....
        /*06a4*/ 	.word	0x00006880
        /*06a8*/ 	.word	0x00000006
        /*06ac*/ 	.word	0x00000000
        /*06b0*/ 	.short	0x010a
        /*06b2*/ 	.byte	0x3f
	.zero		1


	//   ....[95]....
        /*06b4*/ 	.word	0x00006910
        /*06b8*/ 	.word	0x00000009
        /*06bc*/ 	.word	0x00000000
        /*06c0*/ 	.short	0x010a
        /*06c2*/ 	.byte	0x3f
	.zero		1


	//   ....[96]....
        /*06c4*/ 	.word	0x000069a0
        /*06c8*/ 	.word	0x00000006
        /*06cc*/ 	.word	0x00000000
        /*06d0*/ 	.short	0x010a
        /*06d2*/ 	.byte	0x3f
	.zero		1


	//   ....[97]....
        /*06d4*/ 	.word	0x00006a30
        /*06d8*/ 	.word	0x00000009
        /*06dc*/ 	.word	0x00000000
        /*06e0*/ 	.short	0x010a
        /*06e2*/ 	.byte	0x3f
	.zero		1


	//   ....[98]....
        /*06e4*/ 	.word	0x00006ac0
        /*06e8*/ 	.word	0x00000006
        /*06ec*/ 	.word	0x00000000
        /*06f0*/ 	.short	0x010a
        /*06f2*/ 	.byte	0x3f
	.zero		1


	//   ....[99]....
        /*06f4*/ 	.word	0x00006b50
        /*06f8*/ 	.word	0x00000009
        /*06fc*/ 	.word	0x00000000
        /*0700*/ 	.short	0x010a
        /*0702*/ 	.byte	0x3f
	.zero		1


	//   ....[100]....
        /*0704*/ 	.word	0x00006be0
        /*0708*/ 	.word	0x00000006
        /*070c*/ 	.word	0x00000000
        /*0710*/ 	.short	0x010a
        /*0712*/ 	.byte	0x3f
	.zero		1


	//   ....[101]....
        /*0714*/ 	.word	0x00006c70
        /*0718*/ 	.word	0x00000003
        /*071c*/ 	.word	0x00000000
        /*0720*/ 	.short	0x010a
        /*0722*/ 	.byte	0x3f
	.zero		1


	//   ....[102]....
        /*0724*/ 	.word	0x00006cd0
        /*0728*/ 	.word	0x00000041
        /*072c*/ 	.word	0x00000000
        /*0730*/ 	.short	0x010a
        /*0732*/ 	.byte	0x3f
	.zero		1


	//   ....[103]....
        /*0734*/ 	.word	0x00006d20
        /*0738*/ 	.word	0x00000003
        /*073c*/ 	.word	0x00000000
        /*0740*/ 	.short	0x010a
        /*0742*/ 	.byte	0x3f
	.zero		1


	//   ....[104]....
        /*0744*/ 	.word	0x00006d80
        /*0748*/ 	.word	0x00000005
        /*074c*/ 	.word	0x00000000
        /*0750*/ 	.short	0x010a
        /*0752*/ 	.byte	0x3f
	.zero		1


	//   ....[105]....
        /*0754*/ 	.word	0x00006dd0
        /*0758*/ 	.word	0x00000041
        /*075c*/ 	.word	0x00000010
        /*0760*/ 	.short	0x010a
        /*0762*/ 	.byte	0x3f
	.zero		1


	//   ....[106]....
        /*0764*/ 	.word	0x00006ea0
        /*0768*/ 	.word	0x0000000a
        /*076c*/ 	.word	0x000000e0
        /*0770*/ 	.short	0x010a
        /*0772*/ 	.byte	0x3f
	.zero		1


	//   ....[107]....
        /*0774*/ 	.word	0x00006f70
        /*0778*/ 	.word	0x00000007
        /*077c*/ 	.word	0x00000000
        /*0780*/ 	.short	0x010a
        /*0782*/ 	.byte	0x3f
	.zero		1


	//   ....[108]....
        /*0784*/ 	.word	0x00006fc0
        /*0788*/ 	.word	0x00000009
        /*078c*/ 	.word	0x00000000
        /*0790*/ 	.short	0x010a
        /*0792*/ 	.byte	0x3f
	.zero		1


	//   ....[109]....
        /*0794*/ 	.word	0x00007010
        /*0798*/ 	.word	0x00000006
        /*079c*/ 	.word	0x00000000
        /*07a0*/ 	.short	0x010a
        /*07a2*/ 	.byte	0x3f
	.zero		1


	//   ....[110]....
        /*07a4*/ 	.word	0x00007060
        /*07a8*/ 	.word	0x00000009
        /*07ac*/ 	.word	0x00000000
        /*07b0*/ 	.short	0x010a
        /*07b2*/ 	.byte	0x3f
	.zero		1


	//   ....[111]....
        /*07b4*/ 	.word	0x000070b0
        /*07b8*/ 	.word	0x00000006
        /*07bc*/ 	.word	0x00000000
        /*07c0*/ 	.short	0x010a
        /*07c2*/ 	.byte	0x3f
	.zero		1


	//   ....[112]....
        /*07c4*/ 	.word	0x00007100
        /*07c8*/ 	.word	0x00000009
        /*07cc*/ 	.word	0x00000000
        /*07d0*/ 	.short	0x010a
        /*07d2*/ 	.byte	0x3f
	.zero		1


	//   ....[113]....
        /*07d4*/ 	.word	0x00007150
        /*07d8*/ 	.word	0x00000006
        /*07dc*/ 	.word	0x00000000
        /*07e0*/ 	.short	0x010a
        /*07e2*/ 	.byte	0x3f
	.zero		1


	//   ....[114]....
        /*07e4*/ 	.word	0x000071a0
        /*07e8*/ 	.word	0x00000009
        /*07ec*/ 	.word	0x00000000
        /*07f0*/ 	.short	0x010a
        /*07f2*/ 	.byte	0x3f
	.zero		1


	//   ....[115]....
        /*07f4*/ 	.word	0x000071f0
        /*07f8*/ 	.word	0x00000006
        /*07fc*/ 	.word	0x00000000
        /*0800*/ 	.short	0x010a
        /*0802*/ 	.byte	0x3f
	.zero		1


	//   ....[116]....
        /*0804*/ 	.word	0x00007240
        /*0808*/ 	.word	0x00000009
        /*080c*/ 	.word	0x00000000
        /*0810*/ 	.short	0x010a
        /*0812*/ 	.byte	0x3f
	.zero		1


	//   ....[117]....
        /*0814*/ 	.word	0x00007290
        /*0818*/ 	.word	0x00000006
        /*081c*/ 	.word	0x00000000
        /*0820*/ 	.short	0x010a
        /*0822*/ 	.byte	0x3f
	.zero		1


	//   ....[118]....
        /*0824*/ 	.word	0x000072e0
        /*0828*/ 	.word	0x00000009
        /*082c*/ 	.word	0x00000000
        /*0830*/ 	.short	0x010a
        /*0832*/ 	.byte	0x3f
	.zero		1


	//   ....[119]....
        /*0834*/ 	.word	0x00007330
        /*0838*/ 	.word	0x00000006
        /*083c*/ 	.word	0x00000000
        /*0840*/ 	.short	0x010a
        /*0842*/ 	.byte	0x3f
	.zero		1


	//   ....[120]....
        /*0844*/ 	.word	0x00007380
        /*0848*/ 	.word	0x00000009
        /*084c*/ 	.word	0x00000000
        /*0850*/ 	.short	0x010a
        /*0852*/ 	.byte	0x3f
	.zero		1


	//   ....[121]....
        /*0854*/ 	.word	0x000073d0
        /*0858*/ 	.word	0x00000006
        /*085c*/ 	.word	0x00000000
        /*0860*/ 	.short	0x010a
        /*0862*/ 	.byte	0x3f
	.zero		1


	//   ....[122]....
        /*0864*/ 	.word	0x00007420
        /*0868*/ 	.word	0x00000009
        /*086c*/ 	.word	0x00000000
        /*0870*/ 	.short	0x010a
        /*0872*/ 	.byte	0x3f
	.zero		1


	//   ....[123]....
        /*0874*/ 	.word	0x00007470
        /*0878*/ 	.word	0x00000006
        /*087c*/ 	.word	0x00000000
        /*0880*/ 	.short	0x010a
        /*0882*/ 	.byte	0x3f
	.zero		1


	//   ....[124]....
        /*0884*/ 	.word	0x000074c0
        /*0888*/ 	.word	0x00000009
        /*088c*/ 	.word	0x00000000
        /*0890*/ 	.short	0x010a
        /*0892*/ 	.byte	0x3f
	.zero		1


	//   ....[125]....
        /*0894*/ 	.word	0x00007510
        /*0898*/ 	.word	0x00000006
        /*089c*/ 	.word	0x00000000
        /*08a0*/ 	.short	0x010a
        /*08a2*/ 	.byte	0x3f
	.zero		1


	//   ....[126]....
        /*08a4*/ 	.word	0x00007560
        /*08a8*/ 	.word	0x00000009
        /*08ac*/ 	.word	0x00000000
        /*08b0*/ 	.short	0x010a
        /*08b2*/ 	.byte	0x3f
	.zero		1


	//   ....[127]....
        /*08b4*/ 	.word	0x000075b0
        /*08b8*/ 	.word	0x00000006
        /*08bc*/ 	.word	0x00000000
        /*08c0*/ 	.short	0x010a
        /*08c2*/ 	.byte	0x3f
	.zero		1


	//   ....[128]....
        /*08c4*/ 	.word	0x00007600
        /*08c8*/ 	.word	0x00000009
        /*08cc*/ 	.word	0x00000000
        /*08d0*/ 	.short	0x010a
        /*08d2*/ 	.byte	0x3f
	.zero		1


	//   ....[129]....
        /*08d4*/ 	.word	0x00007650
        /*08d8*/ 	.word	0x00000006
        /*08dc*/ 	.word	0x00000000
        /*08e0*/ 	.short	0x010a
        /*08e2*/ 	.byte	0x3f
	.zero		1


	//   ....[130]....
        /*08e4*/ 	.word	0x000076a0
        /*08e8*/ 	.word	0x00000009
        /*08ec*/ 	.word	0x00000000
        /*08f0*/ 	.short	0x010a
        /*08f2*/ 	.byte	0x3f
	.zero		1


	//   ....[131]....
        /*08f4*/ 	.word	0x000076f0
        /*08f8*/ 	.word	0x00000006
        /*08fc*/ 	.word	0x00000000
        /*0900*/ 	.short	0x010a
        /*0902*/ 	.byte	0x3f
	.zero		1


	//   ....[132]....
        /*0904*/ 	.word	0x00007740
        /*0908*/ 	.word	0x00000009
        /*090c*/ 	.word	0x00000000
        /*0910*/ 	.short	0x010a
        /*0912*/ 	.byte	0x3f
	.zero		1


	//   ....[133]....
        /*0914*/ 	.word	0x00007790
        /*0918*/ 	.word	0x00000006
        /*091c*/ 	.word	0x00000000
        /*0920*/ 	.short	0x010a
        /*0922*/ 	.byte	0x3f
	.zero		1


	//----- nvinfo : EIATTR_NUM_MBARRIERS
	.align		4
.L_37:
        /*0924*/ 	.byte	0x03, 0x38
        /*0926*/ 	.short	0x003e


	//----- nvinfo : EIATTR_EXIT_INSTR_OFFSETS
	.align		4
        /*0928*/ 	.byte	0x04, 0x1c
        /*092a*/ 	.short	(.L_39 - .L_38)


	//   ....[0]....
.L_38:
        /*092c*/ 	.word	0x00001740


	//   ....[1]....
        /*0930*/ 	.word	0x000017a0


	//   ....[2]....
        /*0934*/ 	.word	0x00004da0


	//   ....[3]....
        /*0938*/ 	.word	0x00004dd0


	//   ....[4]....
        /*093c*/ 	.word	0x00006cc0


	//----- nvinfo : EIATTR_MAX_THREADS
	.align		4
.L_39:
        /*0940*/ 	.byte	0x04, 0x05
        /*0942*/ 	.short	(.L_41 - .L_40)
.L_40:
        /*0944*/ 	.word	0x00000180
        /*0948*/ 	.word	0x00000001
        /*094c*/ 	.word	0x00000001


	//----- nvinfo : EIATTR_CRS_STACK_SIZE
	.align		4
.L_41:
        /*0950*/ 	.byte	0x04, 0x1e
        /*0952*/ 	.short	(.L_43 - .L_42)
.L_42:
        /*0954*/ 	.word	0x00000000


	//----- nvinfo : EIATTR_CBANK_PARAM_SIZE
	.align		4
.L_43:
        /*0958*/ 	.byte	0x03, 0x19
        /*095a*/ 	.short	0x0470


	//----- nvinfo : EIATTR_PARAM_CBANK
	.align		4
        /*095c*/ 	.byte	0x04, 0x0a
        /*095e*/ 	.short	(.L_45 - .L_44)
	.align		4
.L_44:
        /*0960*/ 	.word	index@(.nv.constant0._ZN7cutlass13device_kernelINS_4gemm6kernel13GemmUniversalIN4cute5tupleIJiiiiEEENS1_10collective13CollectiveMmaINS1_34MainloopSm90TmaGmmaWarpSpecializedILi28ENS5_IJNS4_1CILi4EEENSA_ILi2EEENSA_ILi1EEEEEENS1_32KernelTmaWarpSpecializedPingpongEEENS5_IJNSA_ILi64EEESH_NSA_ILi32EEEEEENS_6half_tENS5_IJlSD_lEEESK_SL_NS4_8TiledMMAINS4_8MMA_AtomIJNS4_4SM904GMMA25MMA_64x64x16_F32F16F16_SSILNSP_5MajorE0ELSR_0ELNSP_7ScaleInE1ELSS_1EEEEEENS4_6LayoutINS5_IJSD_SD_SD_EEENS5_IJNSA_ILi0EEESX_SX_EEEEENS5_IJNS4_10UnderscoreES10_S10_EEEEENS4_23SM90_TMA_LOAD_MULTICASTENS4_14ComposedLayoutINS4_7SwizzleILi2ELi4ELi3EEENS4_18smem_ptr_flag_bitsILi16EEENSV_INS5_IJNSA_ILi8EEESI_EEENS5_IJSI_SD_EEEEEEEvNS4_8identityES13_S1D_vS1E_EENS_8epilogue10collective6detail29Sm90TmaWarpSpecializedAdapterINS1H_15DefaultEpilogueISK_SL_SL_NS1G_6thread17LinearCombinationISK_Li1EffLNS1L_9ScaleType4KindE0ELNS_15FloatRoundStyleE2ESK_EENS1_15EpilogueDefaultEEEEEvvEEEEvNT_6ParamsE)
        /*0964*/ 	.short	0x0210
        /*0966*/ 	.short	0x0470


	//----- nvinfo : EIATTR_SW_WAR
	.align		4
.L_45:
        /*0968*/ 	.byte	0x04, 0x36
        /*096a*/ 	.short	(.L_47 - .L_46)
.L_46:
        /*096c*/ 	.word	0x00000008
.L_47:


//--------------------- .nv.callgraph             --------------------------
	.section	.nv.callgraph,"",@"SHT_CUDA_CALLGRAPH"
	.align	4
	.sectionentsize	8
	.align		4
        /*0000*/ 	.word	0x00000000
	.align		4
        /*0004*/ 	.word	0xffffffff
	.align		4
        /*0008*/ 	.word	index@(_ZN7cutlass13device_kernelINS_4gemm6kernel13GemmUniversalIN4cute5tupleIJiiiiEEENS1_10collective13CollectiveMmaINS1_34MainloopSm90TmaGmmaWarpSpecializedILi28ENS5_IJNS4_1CILi4EEENSA_ILi2EEENSA_ILi1EEEEEENS1_32KernelTmaWarpSpecializedPingpongEEENS5_IJNSA_ILi64EEESH_NSA_ILi32EEEEEENS_6half_tENS5_IJlSD_lEEESK_SL_NS4_8TiledMMAINS4_8MMA_AtomIJNS4_4SM904GMMA25MMA_64x64x16_F32F16F16_SSILNSP_5MajorE0ELSR_0ELNSP_7ScaleInE1ELSS_1EEEEEENS4_6LayoutINS5_IJSD_SD_SD_EEENS5_IJNSA_ILi0EEESX_SX_EEEEENS5_IJNS4_10UnderscoreES10_S10_EEEEENS4_23SM90_TMA_LOAD_MULTICASTENS4_14ComposedLayoutINS4_7SwizzleILi2ELi4ELi3EEENS4_18smem_ptr_flag_bitsILi16EEENSV_INS5_IJNSA_ILi8EEESI_EEENS5_IJSI_SD_EEEEEEEvNS4_8identityES13_S1D_vS1E_EENS_8epilogue10collective6detail29Sm90TmaWarpSpecializedAdapterINS1H_15DefaultEpilogueISK_SL_SL_NS1G_6thread17LinearCombinationISK_Li1EffLNS1L_9ScaleType4KindE0ELNS_15FloatRoundStyleE2ESK_EENS1_15EpilogueDefaultEEEEEvvEEEEvNT_6ParamsE)
	.align		4
        /*000c*/ 	.word	index@(__assertfail)
	.align		4
        /*0010*/ 	.word	0x00000000
	.align		4
        /*0014*/ 	.word	0xfffffffe
	.align		4
        /*0018*/ 	.word	0x00000000
	.align		4
        /*001c*/ 	.word	0xfffffffd
	.align		4
        /*0020*/ 	.word	0x00000000
	.align		4
        /*0024*/ 	.word	0xfffffffc


//--------------------- .nv.constant4             --------------------------
	.section	.nv.constant4,"a",@progbits
	.align	8
	.align		8
.nv.constant4:
        /*0000*/ 	.dword	__assertfail
	.align		8
        /*0008*/ 	.dword	__unnamed_1
	.align		8
        /*0010*/ 	.dword	_ZN40_INTERNAL_01ddf24a_4_k_cu_08f71ab3_220154cuda3std3__45__cpo5beginE
	.align		8
        /*0018*/ 	.dword	_ZN40_INTERNAL_01ddf24a_4_k_cu_08f71ab3_220154cuda3std3__45__cpo3endE
	.align		8
        /*0020*/ 	.dword	_ZN40_INTERNAL_01ddf24a_4_k_cu_08f71ab3_220154cuda3std3__45__cpo6cbeginE
	.align		8
        /*0028*/ 	.dword	_ZN40_INTERNAL_01ddf24a_4_k_cu_08f71ab3_220154cuda3std3__45__cpo4cendE
	.align		8
        /*0030*/ 	.dword	_ZN40_INTERNAL_01ddf24a_4_k_cu_08f71ab3_220154cuda3std3__442_GLOBAL__N__01ddf24a_4_k_cu_08f71ab3_220156ignoreE
	.align		8
        /*0038*/ 	.dword	_ZN40_INTERNAL_01ddf24a_4_k_cu_08f71ab3_220154cuda3std3__419piecewise_constructE
	.align		8
        /*0040*/ 	.dword	_ZN40_INTERNAL_01ddf24a_4_k_cu_08f71ab3_220154cuda3std3__48in_placeE
	.align		8
        /*0048*/ 	.dword	_ZN40_INTERNAL_01ddf24a_4_k_cu_08f71ab3_220154cuda3std6ranges3__45__cpo4swapE
	.align		8
        /*0050*/ 	.dword	_ZN40_INTERNAL_01ddf24a_4_k_cu_08f71ab3_220154cuda3std6ranges3__45__cpo9iter_moveE
	.align		8
        /*0058*/ 	.dword	_ZN40_INTERNAL_01ddf24a_4_k_cu_08f71ab3_220154cute7productE
	.align		8
        /*0060*/ 	.dword	_ZN40_INTERNAL_01ddf24a_4_k_cu_08f71ab3_220154cute1_E
	.align		8
        /*0068*/ 	.dword	$str$22
	.align		8
        /*0070*/ 	.dword	$str$23


//--------------------- .text._ZN7cutlass13device_kernelINS_4gemm6kernel13GemmUniversalIN4cute5tupleIJiiiiEEENS1_10collective13CollectiveMmaINS1_34MainloopSm90TmaGmmaWarpSpecializedILi28ENS5_IJNS4_1CILi4EEENSA_ILi2EEENSA_ILi1EEEEEENS1_32KernelTmaWarpSpecializedPingpongEEENS5_IJNSA_ILi64EEESH_NSA_ILi32EEEEEENS_6half_tENS5_IJlSD_lEEESK_SL_NS4_8TiledMMAINS4_8MMA_AtomIJNS4_4SM904GMMA25MMA_64x64x16_F32F16F16_SSILNSP_5MajorE0ELSR_0ELNSP_7ScaleInE1ELSS_1EEEEEENS4_6LayoutINS5_IJSD_SD_SD_EEENS5_IJNSA_ILi0EEESX_SX_EEEEENS5_IJNS4_10UnderscoreES10_S10_EEEEENS4_23SM90_TMA_LOAD_MULTICASTENS4_14ComposedLayoutINS4_7SwizzleILi2ELi4ELi3EEENS4_18smem_ptr_flag_bitsILi16EEENSV_INS5_IJNSA_ILi8EEESI_EEENS5_IJSI_SD_EEEEEEEvNS4_8identityES13_S1D_vS1E_EENS_8epilogue10collective6detail29Sm90TmaWarpSpecializedAdapterINS1H_15DefaultEpilogueISK_SL_SL_NS1G_6thread17LinearCombinationISK_Li1EffLNS1L_9ScaleType4KindE0ELNS_15FloatRoundStyleE2ESK_EENS1_15EpilogueDefaultEEEEEvvEEEEvNT_6ParamsE --------------------------
	.section	.text._ZN7cutlass13device_kernelINS_4gemm6kernel13GemmUniversalIN4cute5tupleIJiiiiEEENS1_10collective13CollectiveMmaINS1_34MainloopSm90TmaGmmaWarpSpecializedILi28ENS5_IJNS4_1CILi4EEENSA_ILi2EEENSA_ILi1EEEEEENS1_32KernelTmaWarpSpecializedPingpongEEENS5_IJNSA_ILi64EEESH_NSA_ILi32EEEEEENS_6half_tENS5_IJlSD_lEEESK_SL_NS4_8TiledMMAINS4_8MMA_AtomIJNS4_4SM904GMMA25MMA_64x64x16_F32F16F16_SSILNSP_5MajorE0ELSR_0ELNSP_7ScaleInE1ELSS_1EEEEEENS4_6LayoutINS5_IJSD_SD_SD_EEENS5_IJNSA_ILi0EEESX_SX_EEEEENS5_IJNS4_10UnderscoreES10_S10_EEEEENS4_23SM90_TMA_LOAD_MULTICASTENS4_14ComposedLayoutINS4_7SwizzleILi2ELi4ELi3EEENS4_18smem_ptr_flag_bitsILi16EEENSV_INS5_IJNSA_ILi8EEESI_EEENS5_IJSI_SD_EEEEEEEvNS4_8identityES13_S1D_vS1E_EENS_8epilogue10collective6detail29Sm90TmaWarpSpecializedAdapterINS1H_15DefaultEpilogueISK_SL_SL_NS1G_6thread17LinearCombinationISK_Li1EffLNS1L_9ScaleType4KindE0ELNS_15FloatRoundStyleE2ESK_EENS1_15EpilogueDefaultEEEEEvvEEEEvNT_6ParamsE,"ax",@progbits
	.align	128
.text._ZN7cutlass13device_kernelINS_4gemm6kernel13GemmUniversalIN4cute5tupleIJiiiiEEENS1_10collective13CollectiveMmaINS1_34MainloopSm90TmaGmmaWarpSpecializedILi28ENS5_IJNS4_1CILi4EEENSA_ILi2EEENSA_ILi1EEEEEENS1_32KernelTmaWarpSpecializedPingpongEEENS5_IJNSA_ILi64EEESH_NSA_ILi32EEEEEENS_6half_tENS5_IJlSD_lEEESK_SL_NS4_8TiledMMAINS4_8MMA_AtomIJNS4_4SM904GMMA25MMA_64x64x16_F32F16F16_SSILNSP_5MajorE0ELSR_0ELNSP_7ScaleInE1ELSS_1EEEEEENS4_6LayoutINS5_IJSD_SD_SD_EEENS5_IJNSA_ILi0EEESX_SX_EEEEENS5_IJNS4_10UnderscoreES10_S10_EEEEENS4_23SM90_TMA_LOAD_MULTICASTENS4_14ComposedLayoutINS4_7SwizzleILi2ELi4ELi3EEENS4_18smem_ptr_flag_bitsILi16EEENSV_INS5_IJNSA_ILi8EEESI_EEENS5_IJSI_SD_EEEEEEEvNS4_8identityES13_S1D_vS1E_EENS_8epilogue10collective6detail29Sm90TmaWarpSpecializedAdapterINS1H_15DefaultEpilogueISK_SL_SL_NS1G_6thread17LinearCombinationISK_Li1EffLNS1L_9ScaleType4KindE0ELNS_15FloatRoundStyleE2ESK_EENS1_15EpilogueDefaultEEEEEvvEEEEvNT_6ParamsE:
        .type           _ZN7cutlass13device_kernelINS_4gemm6kernel13GemmUniversalIN4cute5tupleIJiiiiEEENS1_10collective13CollectiveMmaINS1_34MainloopSm90TmaGmmaWarpSpecializedILi28ENS5_IJNS4_1CILi4EEENSA_ILi2EEENSA_ILi1EEEEEENS1_32KernelTmaWarpSpecializedPingpongEEENS5_IJNSA_ILi64EEESH_NSA_ILi32EEEEEENS_6half_tENS5_IJlSD_lEEESK_SL_NS4_8TiledMMAINS4_8MMA_AtomIJNS4_4SM904GMMA25MMA_64x64x16_F32F16F16_SSILNSP_5MajorE0ELSR_0ELNSP_7ScaleInE1ELSS_1EEEEEENS4_6LayoutINS5_IJSD_SD_SD_EEENS5_IJNSA_ILi0EEESX_SX_EEEEENS5_IJNS4_10UnderscoreES10_S10_EEEEENS4_23SM90_TMA_LOAD_MULTICASTENS4_14ComposedLayoutINS4_7SwizzleILi2ELi4ELi3EEENS4_18smem_ptr_flag_bitsILi16EEENSV_INS5_IJNSA_ILi8EEESI_EEENS5_IJSI_SD_EEEEEEEvNS4_8identityES13_S1D_vS1E_EENS_8epilogue10collective6detail29Sm90TmaWarpSpecializedAdapterINS1H_15DefaultEpilogueISK_SL_SL_NS1G_6thread17LinearCombinationISK_Li1EffLNS1L_9ScaleType4KindE0ELNS_15FloatRoundStyleE2ESK_EENS1_15EpilogueDefaultEEEEEvvEEEEvNT_6ParamsE,@function
        .size           _ZN7cutlass13device_kernelINS_4gemm6kernel13GemmUniversalIN4cute5tupleIJiiiiEEENS1_10collective13CollectiveMmaINS1_34MainloopSm90TmaGmmaWarpSpecializedILi28ENS5_IJNS4_1CILi4EEENSA_ILi2EEENSA_ILi1EEEEEENS1_32KernelTmaWarpSpecializedPingpongEEENS5_IJNSA_ILi64EEESH_NSA_ILi32EEEEEENS_6half_tENS5_IJlSD_lEEESK_SL_NS4_8TiledMMAINS4_8MMA_AtomIJNS4_4SM904GMMA25MMA_64x64x16_F32F16F16_SSILNSP_5MajorE0ELSR_0ELNSP_7ScaleInE1ELSS_1EEEEEENS4_6LayoutINS5_IJSD_SD_SD_EEENS5_IJNSA_ILi0EEESX_SX_EEEEENS5_IJNS4_10UnderscoreES10_S10_EEEEENS4_23SM90_TMA_LOAD_MULTICASTENS4_14ComposedLayoutINS4_7SwizzleILi2ELi4ELi3EEENS4_18smem_ptr_flag_bitsILi16EEENSV_INS5_IJNSA_ILi8EEESI_EEENS5_IJSI_SD_EEEEEEEvNS4_8identityES13_S1D_vS1E_EENS_8epilogue10collective6detail29Sm90TmaWarpSpecializedAdapterINS1H_15DefaultEpilogueISK_SL_SL_NS1G_6thread17LinearCombinationISK_Li1EffLNS1L_9ScaleType4KindE0ELNS_15FloatRoundStyleE2ESK_EENS1_15EpilogueDefaultEEEEEvvEEEEvNT_6ParamsE,(.L_x_186 - _ZN7cutlass13device_kernelINS_4gemm6kernel13GemmUniversalIN4cute5tupleIJiiiiEEENS1_10collective13CollectiveMmaINS1_34MainloopSm90TmaGmmaWarpSpecializedILi28ENS5_IJNS4_1CILi4EEENSA_ILi2EEENSA_ILi1EEEEEENS1_32KernelTmaWarpSpecializedPingpongEEENS5_IJNSA_ILi64EEESH_NSA_ILi32EEEEEENS_6half_tENS5_IJlSD_lEEESK_SL_NS4_8TiledMMAINS4_8MMA_AtomIJNS4_4SM904GMMA25MMA_64x64x16_F32F16F16_SSILNSP_5MajorE0ELSR_0ELNSP_7ScaleInE1ELSS_1EEEEEENS4_6LayoutINS5_IJSD_SD_SD_EEENS5_IJNSA_ILi0EEESX_SX_EEEEENS5_IJNS4_10UnderscoreES10_S10_EEEEENS4_23SM90_TMA_LOAD_MULTICASTENS4_14ComposedLayoutINS4_7SwizzleILi2ELi4ELi3EEENS4_18smem_ptr_flag_bitsILi16EEENSV_INS5_IJNSA_ILi8EEESI_EEENS5_IJSI_SD_EEEEEEEvNS4_8identityES13_S1D_vS1E_EENS_8epilogue10collective6detail29Sm90TmaWarpSpecializedAdapterINS1H_15DefaultEpilogueISK_SL_SL_NS1G_6thread17LinearCombinationISK_Li1EffLNS1L_9ScaleType4KindE0ELNS_15FloatRoundStyleE2ESK_EENS1_15EpilogueDefaultEEEEEvvEEEEvNT_6ParamsE)
        .other          _ZN7cutlass13device_kernelINS_4gemm6kernel13GemmUniversalIN4cute5tupleIJiiiiEEENS1_10collective13CollectiveMmaINS1_34MainloopSm90TmaGmmaWarpSpecializedILi28ENS5_IJNS4_1CILi4EEENSA_ILi2EEENSA_ILi1EEEEEENS1_32KernelTmaWarpSpecializedPingpongEEENS5_IJNSA_ILi64EEESH_NSA_ILi32EEEEEENS_6half_tENS5_IJlSD_lEEESK_SL_NS4_8TiledMMAINS4_8MMA_AtomIJNS4_4SM904GMMA25MMA_64x64x16_F32F16F16_SSILNSP_5MajorE0ELSR_0ELNSP_7ScaleInE1ELSS_1EEEEEENS4_6LayoutINS5_IJSD_SD_SD_EEENS5_IJNSA_ILi0EEESX_SX_EEEEENS5_IJNS4_10UnderscoreES10_S10_EEEEENS4_23SM90_TMA_LOAD_MULTICASTENS4_14ComposedLayoutINS4_7SwizzleILi2ELi4ELi3EEENS4_18smem_ptr_flag_bitsILi16EEENSV_INS5_IJNSA_ILi8EEESI_EEENS5_IJSI_SD_EEEEEEEvNS4_8identityES13_S1D_vS1E_EENS_8epilogue10collective6detail29Sm90TmaWarpSpecializedAdapterINS1H_15DefaultEpilogueISK_SL_SL_NS1G_6thread17LinearCombinationISK_Li1EffLNS1L_9ScaleType4KindE0ELNS_15FloatRoundStyleE2ESK_EENS1_15EpilogueDefaultEEEEEvvEEEEvNT_6ParamsE,@"STO_CUDA_ENTRY STV_DEFAULT"
_ZN7cutlass13device_kernelINS_4gemm6kernel13GemmUniversalIN4cute5tupleIJiiiiEEENS1_10collective13CollectiveMmaINS1_34MainloopSm90TmaGmmaWarpSpecializedILi28ENS5_IJNS4_1CILi4EEENSA_ILi2EEENSA_ILi1EEEEEENS1_32KernelTmaWarpSpecializedPingpongEEENS5_IJNSA_ILi64EEESH_NSA_ILi32EEEEEENS_6half_tENS5_IJlSD_lEEESK_SL_NS4_8TiledMMAINS4_8MMA_AtomIJNS4_4SM904GMMA25MMA_64x64x16_F32F16F16_SSILNSP_5MajorE0ELSR_0ELNSP_7ScaleInE1ELSS_1EEEEEENS4_6LayoutINS5_IJSD_SD_SD_EEENS5_IJNSA_ILi0EEESX_SX_EEEEENS5_IJNS4_10UnderscoreES10_S10_EEEEENS4_23SM90_TMA_LOAD_MULTICASTENS4_14ComposedLayoutINS4_7SwizzleILi2ELi4ELi3EEENS4_18smem_ptr_flag_bitsILi16EEENSV_INS5_IJNSA_ILi8EEESI_EEENS5_IJSI_SD_EEEEEEEvNS4_8identityES13_S1D_vS1E_EENS_8epilogue10collective6detail29Sm90TmaWarpSpecializedAdapterINS1H_15DefaultEpilogueISK_SL_SL_NS1G_6thread17LinearCombinationISK_Li1EffLNS1L_9ScaleType4KindE0ELNS_15FloatRoundStyleE2ESK_EENS1_15EpilogueDefaultEEEEEvvEEEEvNT_6ParamsE:
[----:B------:R-:W0:Y:S02]  /*0000*/  LDC R1, c[0x0][0x28] ;  /* 0x00000a00ff017b82 */ /* 0x000e240000000800 */
[----:B0-----:R-:W-:Y:S01]  /*0010*/  VIADD R1, R1, 0xfffffff8 ;  /* 0xfffffff801017836 */ /* 0x001fe20000000000 */
[----:B------:R-:W0:Y:S01]  /*0020*/  S2R R4, SR_TID.X ;  /* 0x0000000000047919 */ /* 0x000e220000002100 */
[----:B------:R-:W-:Y:S01]  /*0030*/  ELECT P0, URZ, PT ;  /* 0x00000000003f782f */ /* 0x000fe20003800000 */
[----:B------:R-:W-:Y:S01]  /*0040*/  BSSY B0, `(.L_x_0) ;  /* 0x000000f000007945 */ /* 0x000fe20003800000 */
[--C-:B0-----:R-:W-:Y:S02]  /*0050*/  SHF.R.U32.HI R2, RZ, 0x5, R4.reuse ;  /* 0x00000005ff027819 */ /* 0x101fe40000011604 */
[----:B------:R-:W-:-:S03]  /*0060*/  SHF.R.U32.HI R7, RZ, 0x7, R4 ;  /* 0x00000007ff077819 */ /* 0x000fc60000011604 */
[----:B------:R-:W0:Y:S04]  /*0070*/  SHFL.IDX PT, R5, R2, RZ, 0x1f ;  /* 0x00001fff02057589 */ /* 0x000e2800000e0000 */
[----:B------:R1:W2:Y:S01]  /*0080*/  SHFL.IDX PT, R10, R7, RZ, 0x1f ;  /* 0x00001fff070a7589 */ /* 0x0002a200000e0000 */
[----:B0-----:R-:W-:-:S13]  /*0090*/  ISETP.NE.OR P0, PT, R5, RZ, !P0 ;  /* 0x000000ff0500720c */ /* 0x001fda0004705670 */
[----:B-12---:R-:W-:Y:S05]  /*00a0*/  @P0 BRA `(.L_x_1) ;  /* 0x0000000000200947 */ /* 0x006fea0003800000 */
[----:B------:R-:W-:Y:S02]  /*00b0*/  ULDC.64 UR4, c[0x0][0x198] ;  /* 0x0000660000047ab9 */ /* 0x000fe40000000a00 */
[----:B------:R-:W-:Y:S02]  /*00c0*/  UIADD3 UR6, UP0, UR4, 0xf0, URZ ;  /* 0x000000f004067890 */ /* 0x000fe4000ff1e03f */
[----:B------:R-:W-:Y:S02]  /*00d0*/  UIADD3 UR4, UP1, UR4, 0x1f0, URZ ;  /* 0x000001f004047890 */ /* 0x000fe4000ff3e03f */
[----:B------:R-:W-:Y:S02]  /*00e0*/  UIADD3.X UR7, URZ, UR5, URZ, UP0, !UPT ;  /* 0x000000053f077290 */ /* 0x000fe400087fe43f */
[----:B------:R-:W-:-:S07]  /*00f0*/  UIADD3.X UR5, URZ, UR5, URZ, UP1, !UPT ;  /* 0x000000053f057290 */ /* 0x000fce0008ffe43f */
[----:B------:R0:W-:Y:S02]  /*0100*/  UTMACCTL.PF [UR6] ;  /* 0x00000000060079b9 */ /* 0x0001e40008040000 */
[----:B------:R0:W-:Y:S02]  /*0110*/  UTMACCTL.PF [UR4] ;  /* 0x00000000040079b9 */ /* 0x0001e40008040000 */
[----:B0-----:R-:W-:Y:S01]  /*0120*/  NOP ;  /* 0x0000000000007918 */ /* 0x001fe20000000000 */
.L_x_1:
[----:B------:R-:W-:Y:S05]  /*0130*/  BSYNC B0 ;  /* 0x0000000000007941 */ /* 0x000fea0003800000 */
.L_x_0:
[----:B------:R-:W0:Y:S01]  /*0140*/  SHFL.IDX PT, R8, R2, RZ, 0x1f ;  /* 0x00001fff02087589 */ /* 0x000e2200000e0000 */
[----:B------:R-:W-:-:S04]  /*0150*/  SHF.R.S32.HI R3, RZ, 0x1f, R4 ;  /* 0x0000001fff037819 */ /* 0x000fc80000011404 */
[----:B------:R-:W-:-:S04]  /*0160*/  LEA.HI R3, R3, R4, RZ, 0x7 ;  /* 0x0000000403037211 */ /* 0x000fc800078f38ff */
[----:B------:R-:W-:-:S05]  /*0170*/  LOP3.LUT R3, R3, 0xffffff80, RZ, 0xc0, !PT ;  /* 0xffffff8003037812 */ /* 0x000fca00078ec0ff */
[----:B------:R-:W-:Y:S01]  /*0180*/  IMAD.IADD R3, R4, 0x1, -R3 ;  /* 0x0000000104037824 */ /* 0x000fe200078e0a03 */
[----:B0-----:R-:W-:-:S13]  /*0190*/  ISETP.NE.AND P0, PT, R8, RZ, PT ;  /* 0x000000ff0800720c */ /* 0x001fda0003f05270 */
[----:B------:R-:W-:Y:S05]  /*01a0*/  @P0 BRA `(.L_x_2) ;  /* 0x0000000400240947 */ /* 0x000fea0003800000 */
[----:B------:R-:W-:Y:S01]  /*01b0*/  ELECT P0, URZ, PT ;  /* 0x00000000003f782f */ /* 0x000fe20003800000 */
[----:B------:R-:W-:-:S12]  /*01c0*/  BSSY B0, `(.L_x_2) ;  /* 0x0000047000007945 */ /* 0x000fd80003800000 */
[----:B------:R-:W-:Y:S05]  /*01d0*/  @!P0 BRA `(.L_x_3) ;  /* 0x0000000400148947 */ /* 0x000fea0003800000 */
[----:B------:R-:W0:Y:S01]  /*01e0*/  S2UR UR8, SR_CgaCtaId ;  /* 0x00000000000879c3 */ /* 0x000e220000008800 */
[----:B------:R-:W-:Y:S01]  /*01f0*/  UMOV UR4, 0x400 ;  /* 0x0000040000047882 */ /* 0x000fe20000000000 */
[----:B------:R-:W-:Y:S01]  /*0200*/  UMOV UR5, 0x1 ;  /* 0x0000000100057882 */ /* 0x000fe20000000000 */
[----:B------:R-:W-:Y:S02]  /*0210*/  UMOV UR6, 0x5 ;  /* 0x0000000500067882 */ /* 0x000fe40000000000 */
[----:B------:R-:W-:-:S04]  /*0220*/  UIADD3 UR6, -UR6, 0x100000, URZ ;  /* 0x0010000006067890 */ /* 0x000fc8000fffe13f */
[----:B------:R-:W-:Y:S02]  /*0230*/  USHF.L.U32 UR7, UR6, 0xb, URZ ;  /* 0x0000000b06077899 */ /* 0x000fe4000800063f */
[----:B------:R-:W-:Y:S02]  /*0240*/  USHF.L.U32 UR6, UR6, 0x1, URZ ;  /* 0x0000000106067899 */ /* 0x000fe4000800063f */
[----:B0-----:R-:W-:Y:S02]  /*0250*/  ULEA UR8, UR8, UR4, 0x18 ;  /* 0x0000000408087291 */ /* 0x001fe4000f8ec03f */
[----:B------:R-:W-:-:S04]  /*0260*/  UIADD3 UR4, -UR5, 0x100000, URZ ;  /* 0x0010000005047890 */ /* 0x000fc8000fffe13f */
[----:B------:R-:W-:Y:S02]  /*0270*/  USHF.L.U32 UR5, UR4, 0xb, URZ ;  /* 0x0000000b04057899 */ /* 0x000fe4000800063f */
[----:B------:R-:W-:Y:S01]  /*0280*/  USHF.L.U32 UR4, UR4, 0x1, URZ ;  /* 0x0000000104047899 */ /* 0x000fe2000800063f */
[----:B------:R-:W0:Y:S11]  /*0290*/  FENCE.VIEW.ASYNC.S ;  /* 0x00000000000073c6 */ /* 0x000e360000000000 */
[----:B0-----:R0:W1:Y:S01]  /*02a0*/  SYNCS.EXCH.64 URZ, [UR8], UR4 ;  /* 0x00000004083f75b2 */ /* 0x0010620008000100 */
[----:B------:R0:W2:Y:S01]  /*02b0*/  SYNCS.EXCH.64 URZ, [UR8+0xe0], UR6 ;  /* 0x0000e006083f75b2 */ /* 0x0000a20008000100 */
[----:B------:R0:W3:Y:S01]  /*02c0*/  SYNCS.EXCH.64 URZ, [UR8+0x8], UR4 ;  /* 0x00000804083f75b2 */ /* 0x0000e20008000100 */
[----:B------:R0:W4:Y:S01]  /*02d0*/  SYNCS.EXCH.64 URZ, [UR8+0xe8], UR6 ;  /* 0x0000e806083f75b2 */ /* 0x0001220008000100 */
[----:B------:R0:W0:Y:S01]  /*02e0*/  SYNCS.EXCH.64 URZ, [UR8+0x10], UR4 ;  /* 0x00001004083f75b2 */ /* 0x0000220008000100 */
        /* <DEDUP_REMOVED lines=51> */
[----:B-1234-:R-:W-:Y:S01]  /*0620*/  NOP ;  /* 0x0000000000007918 */ /* 0x01efe20000000000 */
.L_x_3:
[----:B0-----:R-:W-:Y:S05]  /*0630*/  BSYNC B0 ;  /* 0x0000000000007941 */ /* 0x001fea0003800000 */
.L_x_2:
[----:B------:R-:W0:Y:S01]  /*0640*/  S2UR UR12, SR_CTAID.X ;  /* 0x00000000000c79c3 */ /* 0x000e220000002500 */
[----:B------:R-:W-:Y:S01]  /*0650*/  SHF.R.S32.HI R0, RZ, 0x1f, R3 ;  /* 0x0000001fff007819 */ /* 0x000fe20000011403 */
[----:B------:R-:W1:Y:S01]  /*0660*/  SHFL.IDX PT, R15, R2, RZ, 0x1f ;  /* 0x00001fff020f7589 */ /* 0x000e6200000e0000 */
[----:B------:R-:W-:Y:S02]  /*0670*/  SHF.R.S32.HI R11, RZ, 0x1f, R8 ;  /* 0x0000001fff0b7819 */ /* 0x000fe40000011408 */
[----:B------:R-:W-:Y:S02]  /*0680*/  ELECT P0, URZ, PT ;  /* 0x00000000003f782f */ /* 0x000fe40003800000 */
[----:B------:R-:W-:Y:S01]  /*0690*/  LEA.HI R6, R0, R3, RZ, 0x3 ;  /* 0x0000000300067211 */ /* 0x000fe200078f18ff */
[----:B------:R2:W3:Y:S01]  /*06a0*/  SHFL.IDX PT, R13, R2, RZ, 0x1f ;  /* 0x00001fff020d7589 */ /* 0x0004e200000e0000 */
[----:B------:R-:W-:Y:S02]  /*06b0*/  LEA.HI R11, R11, R8, RZ, 0x2 ;  /* 0x000000080b0b7211 */ /* 0x000fe400078f10ff */
[----:B------:R-:W-:-:S02]  /*06c0*/  ELECT P1, URZ, PT ;  /* 0x00000000003f782f */ /* 0x000fc40003820000 */
[--C-:B------:R-:W-:Y:S01]  /*06d0*/  SHF.R.S32.HI R9, RZ, 0x3, R6.reuse ;  /* 0x00000003ff097819 */ /* 0x100fe20000011406 */
[----:B------:R-:W-:Y:S01]  /*06e0*/  ULDC UR4, c[0x0][0x150] ;  /* 0x0000540000047ab9 */ /* 0x000fe20000000800 */
[----:B------:R-:W-:Y:S01]  /*06f0*/  SHF.R.S32.HI R12, RZ, 0x1f, R6 ;  /* 0x0000001fff0c7819 */ /* 0x000fe20000011406 */
[----:B------:R-:W4:Y:S01]  /*0700*/  LDC R14, c[0x0][0x140] ;  /* 0x00005000ff0e7b82 */ /* 0x000f220000000800 */
[----:B------:R-:W5:Y:S01]  /*0710*/  S2R R6, SR_CTAID.Y ;  /* 0x0000000000067919 */ /* 0x000f620000002600 */
[----:B------:R-:W-:Y:S01]  /*0720*/  LOP3.LUT R11, R11, 0x3ffffffc, RZ, 0xc0, !PT ;  /* 0x3ffffffc0b0b7812 */ /* 0x000fe200078ec0ff */
[----:B------:R-:W-:Y:S01]  /*0730*/  UMOV UR11, 0x80 ;  /* 0x00000080000b7882 */ /* 0x000fe20000000000 */
[----:B------:R-:W-:Y:S01]  /*0740*/  LEA.HI R12, R12, R9, RZ, 0x2 ;  /* 0x000000090c0c7211 */ /* 0x000fe200078f10ff */
[----:B------:R-:W-:Y:S01]  /*0750*/  NOP ;  /* 0x0000000000007918 */ /* 0x000fe20000000000 */
[----:B--2---:R-:W-:Y:S01]  /*0760*/  SHF.R.S32.HI R2, RZ, 0x1f, R5 ;  /* 0x0000001fff027819 */ /* 0x004fe20000011405 */
[----:B------:R-:W-:Y:S01]  /*0770*/  IMAD.IADD R11, R8, 0x1, -R11 ;  /* 0x00000001080b7824 */ /* 0x000fe200078e0a0b */
[----:B------:R-:W-:Y:S01]  /*0780*/  LOP3.LUT R12, R12, 0xfffffffc, RZ, 0xc0, !PT ;  /* 0xfffffffc0c0c7812 */ /* 0x000fe200078ec0ff */
[----:B------:R-:W2:Y:S01]  /*0790*/  LDC R25, c[0x0][0x148] ;  /* 0x00005200ff197b82 */ /* 0x000ea20000000800 */
[----:B------:R-:W-:Y:S01]  /*07a0*/  LEA.HI R2, R2, R5, RZ, 0x2 ;  /* 0x0000000502027211 */ /* 0x000fe200078f10ff */
[----:B------:R-:W-:Y:S01]  /*07b0*/  NOP ;  /* 0x0000000000007918 */ /* 0x000fe20000000000 */
[C---:B------:R-:W-:Y:S01]  /*07c0*/  VIADD R35, R10.reuse, 0xffffffff ;  /* 0xffffffff0a237836 */ /* 0x040fe20000000000 */
[----:B------:R-:W-:Y:S01]  /*07d0*/  ISETP.NE.AND P3, PT, R10, RZ, PT ;  /* 0x000000ff0a00720c */ /* 0x000fe20003f65270 */
[----:B------:R-:W-:Y:S01]  /*07e0*/  IMAD.IADD R12, R9, 0x1, -R12 ;  /* 0x00000001090c7824 */ /* 0x000fe200078e0a0c */
[----:B0-----:R-:W-:Y:S01]  /*07f0*/  I2FP.F32.U32 R9, UR12 ;  /* 0x0000000c00097c45 */ /* 0x001fe20008201000 */
[----:B------:R-:W-:Y:S01]  /*0800*/  IMAD.MOV.U32 R57, RZ, RZ, 0x1 ;  /* 0x00000001ff397424 */ /* 0x000fe200078e00ff */
[----:B-1----:R-:W-:Y:S01]  /*0810*/  ISETP.NE.OR P0, PT, R15, RZ, !P0 ;  /* 0x000000ff0f00720c */ /* 0x002fe20004705670 */
[----:B------:R-:W-:Y:S01]  /*0820*/  IMAD R11, R11, 0x4, R12 ;  /* 0x000000040b0b7824 */ /* 0x000fe200078e020c */
[----:B---3--:R-:W-:Y:S01]  /*0830*/  ISETP.NE.OR P1, PT, R13, RZ, !P1 ;  /* 0x000000ff0d00720c */ /* 0x008fe20004f25670 */
[----:B------:R-:W-:Y:S01]  /*0840*/  FMUL R9, R9, UR4 ;  /* 0x0000000409097c20 */ /* 0x000fe20008400000 */
[----:B------:R-:W0:Y:S01]  /*0850*/  LDC R13, c[0x0][0x144] ;  /* 0x00005100ff0d7b82 */ /* 0x000e220000000800 */
[----:B------:R-:W-:Y:S01]  /*0860*/  LOP3.LUT R2, R2, 0xfffffffc, RZ, 0xc0, !PT ;  /* 0xfffffffc02027812 */ /* 0x000fe200078ec0ff */
[----:B------:R-:W-:Y:S01]  /*0870*/  ULDC UR4, c[0x0][0x154] ;  /* 0x0000550000047ab9 */ /* 0x000fe20000000800 */
[----:B------:R-:W-:Y:S01]  /*0880*/  SHF.R.S32.HI R8, RZ, 0x1f, R11 ;  /* 0x0000001fff087819 */ /* 0x000fe2000001140b */
[----:B------:R-:W-:Y:S01]  /*0890*/  IMAD.SHL.U32 R56, R11, 0x4, RZ ;  /* 0x000000040b387824 */ /* 0x000fe200078e00ff */
[----:B------:R-:W1:Y:S01]  /*08a0*/  F2I.U32.TRUNC.NTZ R9, R9 ;  /* 0x0000000900097305 */ /* 0x000e62000020f000 */
[----:B------:R-:W-:Y:S01]  /*08b0*/  IMAD.IADD R5, R5, 0x1, -R2 ;  /* 0x0000000105057824 */ /* 0x000fe200078e0a02 */
[----:B------:R-:W-:-:S02]  /*08c0*/  LEA.HI R8, R8, R11, RZ, 0x2 ;  /* 0x0000000b08087211 */ /* 0x000fc400078f10ff */
[----:B------:R-:W-:Y:S01]  /*08d0*/  VOTEU.ALL UP2, P0 ;  /* 0x00000000003f7886 */ /* 0x000fe20000040000 */
[----:B------:R-:W-:Y:S01]  /*08e0*/  LOP3.LUT R56, R11, 0xc, R56, 0x78, !PT ;  /* 0x0000000c0b387812 */ /* 0x000fe200078e7838 */
[----:B------:R-:W-:Y:S01]  /*08f0*/  VOTEU.ALL UP3, P1 ;  /* 0x00000000003f7886 */ /* 0x000fe20000860000 */
[----:B-----5:R-:W-:Y:S01]  /*0900*/  I2FP.F32.U32 R2, R6 ;  /* 0x0000000600027245 */ /* 0x020fe20000201000 */
[----:B------:R-:W-:Y:S01]  /*0910*/  VOTEU.ALL UP4, P1 ;  /* 0x00000000003f7886 */ /* 0x000fe20000880000 */
[----:B------:R-:W3:Y:S01]  /*0920*/  @!UP2 S2UR UR7, SR_CgaCtaId ;  /* 0x000000000007a9c3 */ /* 0x000ee20000008800 */
[----:B------:R-:W-:Y:S01]  /*0930*/  LOP3.LUT R8, R8, 0xfffffffc, RZ, 0xc0, !PT ;  /* 0xfffffffc08087812 */ /* 0x000fe200078ec0ff */
[----:B------:R-:W-:Y:S01]  /*0940*/  @!UP2 UMOV UR6, 0x400 ;  /* 0x000004000006a882 */ /* 0x000fe20000000000 */
[----:B------:R-:W-:Y:S01]  /*0950*/  FMUL R2, R2, UR4 ;  /* 0x0000000402027c20 */ /* 0x000fe20008400000 */
[----:B------:R-:W-:Y:S01]  /*0960*/  UMOV UR4, 0x20 ;  /* 0x0000002000047882 */ /* 0x000fe20000000000 */
[----:B------:R-:W-:Y:S01]  /*0970*/  @!UP3 UMOV UR9, 0x400 ;  /* 0x000004000009b882 */ /* 0x000fe20000000000 */
[----:B-1----:R-:W-:Y:S01]  /*0980*/  IMAD.MOV R12, RZ, RZ, -R9 ;  /* 0x000000ffff0c7224 */ /* 0x002fe200078e0a09 */
[----:B------:R-:W-:-:S04]  /*0990*/  @!UP2 UIADD3 UR4, -UR4, 0x100000, URZ ;  /* 0x001000000404a890 */ /* 0x000fc8000fffe13f */
[----:B------:R-:W-:Y:S02]  /*09a0*/  @!UP2 USHF.L.U32 UR5, UR4, 0xb, URZ ;  /* 0x0000000b0405a899 */ /* 0x000fe4000800063f */
[----:B------:R-:W-:Y:S01]  /*09b0*/  @!UP2 USHF.L.U32 UR4, UR4, 0x1, URZ ;  /* 0x000000010404a899 */ /* 0x000fe2000800063f */
[----:B------:R-:W1:Y:S01]  /*09c0*/  @!UP3 S2UR UR10, SR_CgaCtaId ;  /* 0x00000000000ab9c3 */ /* 0x000e620000008800 */
[----:B------:R-:W-:Y:S01]  /*09d0*/  IMAD.IADD R8, R11, 0x1, -R8 ;  /* 0x000000010b087824 */ /* 0x000fe200078e0a08 */
[----:B------:R-:W5:Y:S01]  /*09e0*/  F2I.U32.TRUNC.NTZ R2, R2 ;  /* 0x0000000200027305 */ /* 0x000f62000020f000 */
[----:B0-----:R-:W-:Y:S01]  /*09f0*/  IMAD R21, R13, R12, UR12 ;  /* 0x0000000c0d157e24 */ /* 0x001fe2000f8e020c */
[----:B------:R-:W-:Y:S01]  /*0a00*/  VOTEU.ALL UP5, P1 ;  /* 0x00000000003f7886 */ /* 0x000fe200008a0000 */
[----:B----4-:R-:W-:Y:S01]  /*0a10*/  ISETP.EQ.U32.AND P2, PT, R14, 0x1, PT ;  /* 0x000000010e00780c */ /* 0x010fe20003f42070 */
[----:B------:R-:W-:Y:S01]  /*0a20*/  VOTEU.ALL UP0, P0 ;  /* 0x00000000003f7886 */ /* 0x000fe20000000000 */
[----:B------:R-:W-:Y:S01]  /*0a30*/  VOTEU.ALL UP1, P0 ;  /* 0x00000000003f7886 */ /* 0x000fe20000020000 */
[----:B------:R-:W-:Y:S01]  /*0a40*/  ISETP.NE.AND P4, PT, R8, R21, PT ;  /* 0x000000150800720c */ /* 0x000fe20003f85270 */
[----:B------:R0:W4:Y:S01]  /*0a50*/  SHFL.IDX PT, R14, R7, RZ, 0x1f ;  /* 0x00001fff070e7589 */ /* 0x00012200000e0000 */
[----:B------:R-:W-:-:S02]  /*0a60*/  LOP3.LUT P0, RZ, R3, 0x7, RZ, 0xc0, !PT ;  /* 0x0000000703ff7812 */ /* 0x000fc4000780c0ff */
[----:B------:R-:W-:Y:S02]  /*0a70*/  ISETP.GE.U32.AND P6, PT, R35, 0x2, PT ;  /* 0x000000022300780c */ /* 0x000fe40003fc6070 */
[----:B------:R-:W-:Y:S01]  /*0a80*/  ISETP.LT.U32.AND P0, PT, R56, 0x8, !P0 ;  /* 0x000000083800780c */ /* 0x000fe20004701070 */
[----:B---3--:R-:W-:Y:S01]  /*0a90*/  @!UP2 ULEA UR8, UR7, UR6, 0x18 ;  /* 0x000000060708a291 */ /* 0x008fe2000f8ec03f */
[----:B-----5:R-:W-:Y:S01]  /*0aa0*/  IMAD.MOV R20, RZ, RZ, -R2 ;  /* 0x000000ffff147224 */ /* 0x020fe200078e0a02 */
[----:B------:R-:W-:-:S04]  /*0ab0*/  @!UP3 UIADD3 UR6, -UR11, 0x100000, URZ ;  /* 0x001000000b06b890 */ /* 0x000fc8000fffe13f */
[----:B------:R-:W-:Y:S02]  /*0ac0*/  @!UP3 USHF.L.U32 UR7, UR6, 0xb, URZ ;  /* 0x0000000b0607b899 */ /* 0x000fe4000800063f */
[----:B------:R-:W-:Y:S01]  /*0ad0*/  @!UP3 USHF.L.U32 UR6, UR6, 0x1, URZ ;  /* 0x000000010606b899 */ /* 0x000fe2000800063f */
[----:B------:R-:W-:Y:S01]  /*0ae0*/  VOTEU.ALL UP2, P1 ;  /* 0x00000000003f7886 */ /* 0x000fe20000840000 */
[----:B------:R-:W-:Y:S01]  /*0af0*/  @P4 SHF.R.S32.HI R9, RZ, 0x1f, R56 ;  /* 0x0000001fff094819 */ /* 0x000fe20000011438 */
[----:B--2---:R-:W-:Y:S01]  /*0b00*/  IMAD R2, R25, R20, R6 ;  /* 0x0000001419027224 */ /* 0x004fe200078e0206 */
[----:B-1----:R-:W-:Y:S02]  /*0b10*/  @!UP3 ULEA UR9, UR10, UR9, 0x18 ;  /* 0x000000090a09b291 */ /* 0x002fe4000f8ec03f */
[----:B------:R-:W-:Y:S01]  /*0b20*/  @P4 LEA.HI R9, R9, R56, RZ, 0x2 ;  /* 0x0000003809094211 */ /* 0x000fe200078f10ff */
[----:B------:R-:W-:Y:S01]  /*0b30*/  VOTEU.ALL UP3, P1 ;  /* 0x00000000003f7886 */ /* 0x000fe20000860000 */
[----:B------:R-:W-:Y:S01]  /*0b40*/  ISETP.NE.AND P1, PT, R5, 0x3, PT ;  /* 0x000000030500780c */ /* 0x000fe20003f25270 */
[----:B------:R-:W1:Y:S02]  /*0b50*/  FENCE.VIEW.ASYNC.S ;  /* 0x00000000000073c6 */ /* 0x000e640000000000 */
[----:B-1----:R0:W1:Y:S01]  /*0b60*/  @!UP0 SYNCS.EXCH.64 URZ, [UR8+0x1f0], UR4 ;  /* 0x0001f004083f85b2 */ /* 0x0020620008000100 */
[----:B------:R-:W-:-:S02]  /*0b70*/  @P4 SHF.R.S32.HI R9, RZ, 0x2, R9 ;  /* 0x00000002ff094819 */ /* 0x000fc40000011409 */
[----:B------:R-:W-:Y:S02]  /*0b80*/  ISETP.EQ.OR P1, PT, R5, RZ, !P1 ;  /* 0x000000ff0500720c */ /* 0x000fe40004f22670 */
[----:B------:R-:W-:Y:S02]  /*0b90*/  @P4 ISETP.NE.AND P5, PT, R9, R2, PT ;  /* 0x000000020900420c */ /* 0x000fe40003fa5270 */
[----:B------:R-:W-:Y:S02]  /*0ba0*/  ISETP.EQ.AND P1, PT, R10, RZ, P1 ;  /* 0x000000ff0a00720c */ /* 0x000fe40000f22270 */
[----:B------:R-:W-:Y:S02]  /*0bb0*/  SEL R2, RZ, 0x1, !P0 ;  /* 0x00000001ff027807 */ /* 0x000fe40004000000 */
[----:B------:R-:W-:Y:S02]  /*0bc0*/  @P4 SEL R57, RZ, 0x1, P5 ;  /* 0x00000001ff394807 */ /* 0x000fe40002800000 */
[----:B------:R-:W-:-:S02]  /*0bd0*/  SEL R16, RZ, 0x1, !P1 ;  /* 0x00000001ff107807 */ /* 0x000fc40004800000 */
[----:B------:R-:W-:Y:S01]  /*0be0*/  LOP3.LUT R57, R57, R2, RZ, 0xc0, !PT ;  /* 0x0000000239397212 */ /* 0x000fe200078ec0ff */
[----:B------:R0:W2:Y:S01]  /*0bf0*/  @!UP1 SYNCS.EXCH.64 URZ, [UR8+0x1f8], UR4 ;  /* 0x0001f804083f95b2 */ /* 0x0000a20008000100 */
[----:B------:R-:W-:Y:S01]  /*0c00*/  NOP ;  /* 0x0000000000007918 */ /* 0x000fe20000000000 */
[----:B------:R-:W-:Y:S01]  /*0c10*/  SEL R16, R16, 0x2, P6 ;  /* 0x0000000210107807 */ /* 0x000fe20003000000 */
[----:B------:R0:W3:Y:S01]  /*0c20*/  @!UP2 SYNCS.EXCH.64 URZ, [UR9+0x1d0], UR6 ;  /* 0x0001d006093fa5b2 */ /* 0x0000e20008000100 */
[----:B------:R0:W0:Y:S01]  /*0c30*/  @!UP3 SYNCS.EXCH.64 URZ, [UR9+0x1d8], UR6 ;  /* 0x0001d806093fb5b2 */ /* 0x0000220008000100 */
[----:B------:R0:W0:Y:S01]  /*0c40*/  @!UP4 SYNCS.EXCH.64 URZ, [UR9+0x1e0], UR6 ;  /* 0x0001e006093fc5b2 */ /* 0x0000220008000100 */
[----:B------:R0:W0:Y:S01]  /*0c50*/  @!UP5 SYNCS.EXCH.64 URZ, [UR9+0x1e8], UR6 ;  /* 0x0001e806093fd5b2 */ /* 0x0000220008000100 */
[----:B------:R-:W-:Y:S01]  /*0c60*/  NOP ;  /* 0x0000000000007918 */ /* 0x000fe20000000000 */
[----:B-1--4-:R-:W-:Y:S05]  /*0c70*/  @!P2 BRA `(.L_x_4) ;  /* 0x000000000008a947 */ /* 0x012fea0003800000 */
[----:B0-23--:R-:W-:Y:S01]  /*0c80*/  UCGABAR_ARV ;  /* 0x00000000000079c7 */ /* 0x00dfe20008000000 */
[----:B------:R-:W-:Y:S05]  /*0c90*/  BRA `(.L_x_5) ;  /* 0x0000000000047947 */ /* 0x000fea0003800000 */
.L_x_4:
[----:B0-23--:R-:W-:Y:S01]  /*0ca0*/  NOP ;  /* 0x0000000000007918 */ /* 0x00dfe20000000000 */
.L_x_5:
[----:B------:R-:W-:Y:S01]  /*0cb0*/  ULDC.64 UR4, c[0x0][0x598] ;  /* 0x0001660000047ab9 */ /* 0x000fe20000000a00 */
[----:B------:R-:W-:Y:S01]  /*0cc0*/  ULDC.64 UR36, c[0x0][0x208] ;  /* 0x0000820000247ab9 */ /* 0x000fe20000000a00 */
[----:B------:R-:W-:-:S04]  /*0cd0*/  ISETP.NE.U32.AND P0, PT, RZ, UR4, PT ;  /* 0x00000004ff007c0c */ /* 0x000fc8000bf05070 */
[----:B------:R-:W-:-:S13]  /*0ce0*/  ISETP.NE.AND.EX P0, PT, RZ, UR5, PT, P0 ;  /* 0x00000005ff007c0c */ /* 0x000fda000bf05300 */
[----:B------:R-:W-:Y:S05]  /*0cf0*/  @!P0 BRA `(.L_x_6) ;  /* 0x00000000001c8947 */ /* 0x000fea0003800000 */
[----:B------:R-:W0:Y:S02]  /*0d00*/  LDC.64 R8, c[0x0][0x598] ;  /* 0x00016600ff087b82 */ /* 0x000e240000000a00 */
[----:B0-----:R-:W2:Y:S02]  /*0d10*/  LDG.E.64 R8, desc[UR36][R8.64] ;  /* 0x0000002408087981 */ /* 0x001ea4000c1e1b00 */
[----:B--2---:R-:W-:-:S04]  /*0d20*/  ISETP.NE.U32.AND P0, PT, R8, RZ, PT ;  /* 0x000000ff0800720c */ /* 0x004fc80003f05070 */
[----:B------:R-:W-:-:S13]  /*0d30*/  ISETP.NE.AND.EX P0, PT, R9, RZ, PT, P0 ;  /* 0x000000ff0900720c */ /* 0x000fda0003f05300 */
[----:B------:R-:W-:Y:S05]  /*0d40*/  @!P0 BRA `(.L_x_6) ;  /* 0x0000000000088947 */ /* 0x000fea0003800000 */
[----:B------:R0:W5:Y:S01]  /*0d50*/  LD.E R58, desc[UR36][R8.64] ;  /* 0x00000024083a7980 */ /* 0x000162000c101900 */
[----:B------:R-:W-:Y:S05]  /*0d60*/  BRA `(.L_x_7) ;  /* 0x0000000000247947 */ /* 0x000fea0003800000 */
.L_x_6:
[----:B------:R-:W-:Y:S02]  /*0d70*/  ULDC.64 UR4, c[0x0][0x588] ;  /* 0x0001620000047ab9 */ /* 0x000fe40000000a00 */
[----:B------:R-:W-:-:S04]  /*0d80*/  ISETP.NE.U32.AND P0, PT, RZ, UR4, PT ;  /* 0x00000004ff007c0c */ /* 0x000fc8000bf05070 */
[----:B------:R-:W-:-:S13]  /*0d90*/  ISETP.NE.AND.EX P0, PT, RZ, UR5, PT, P0 ;  /* 0x00000005ff007c0c */ /* 0x000fda000bf05300 */
[----:B------:R-:W-:Y:S05]  /*0da0*/  @!P0 BRA `(.L_x_8) ;  /* 0x00000000000c8947 */ /* 0x000fea0003800000 */
[----:B------:R-:W0:Y:S02]  /*0db0*/  LDC.64 R58, c[0x0][0x588] ;  /* 0x00016200ff3a7b82 */ /* 0x000e240000000a00 */
[----:B0-----:R1:W5:Y:S01]  /*0dc0*/  LDG.E R58, desc[UR36][R58.64] ;  /* 0x000000243a3a7981 */ /* 0x001362000c1e1900 */
[----:B------:R-:W-:Y:S05]  /*0dd0*/  BRA `(.L_x_7) ;  /* 0x0000000000087947 */ /* 0x000fea0003800000 */
.L_x_8:
[----:B------:R-:W-:Y:S02]  /*0de0*/  ULDC UR4, c[0x0][0x580] ;  /* 0x0001600000047ab9 */ /* 0x000fe40000000800 */
[----:B------:R-:W-:-:S07]  /*0df0*/  IMAD.U32 R58, RZ, RZ, UR4 ;  /* 0x00000004ff3a7e24 */ /* 0x000fce000f8e00ff */
.L_x_7:
[----:B------:R-:W-:Y:S02]  /*0e00*/  ULDC.64 UR4, c[0x0][0x5a0] ;  /* 0x0001680000047ab9 */ /* 0x000fe40000000a00 */
[----:B------:R-:W-:-:S04]  /*0e10*/  ISETP.NE.U32.AND P0, PT, RZ, UR4, PT ;  /* 0x00000004ff007c0c */ /* 0x000fc8000bf05070 */
[----:B------:R-:W-:-:S13]  /*0e20*/  ISETP.NE.AND.EX P0, PT, RZ, UR5, PT, P0 ;  /* 0x00000005ff007c0c */ /* 0x000fda000bf05300 */
[----:B------:R-:W-:Y:S05]  /*0e30*/  @!P0 BRA `(.L_x_9) ;  /* 0x00000000001c8947 */ /* 0x000fea0003800000 */
[----:B0-----:R-:W0:Y:S02]  /*0e40*/  LDC.64 R8, c[0x0][0x5a0] ;  /* 0x00016800ff087b82 */ /* 0x001e240000000a00 */
[----:B0-----:R-:W2:Y:S02]  /*0e50*/  LDG.E.64 R8, desc[UR36][R8.64] ;  /* 0x0000002408087981 */ /* 0x001ea4000c1e1b00 */
[----:B--2---:R-:W-:-:S04]  /*0e60*/  ISETP.NE.U32.AND P0, PT, R8, RZ, PT ;  /* 0x000000ff0800720c */ /* 0x004fc80003f05070 */
[----:B------:R-:W-:-:S13]  /*0e70*/  ISETP.NE.AND.EX P0, PT, R9, RZ, PT, P0 ;  /* 0x000000ff0900720c */ /* 0x000fda0003f05300 */
[----:B------:R-:W-:Y:S05]  /*0e80*/  @!P0 BRA `(.L_x_9) ;  /* 0x0000000000088947 */ /* 0x000fea0003800000 */
[----:B-1----:R0:W5:Y:S01]  /*0e90*/  LD.E R59, desc[UR36][R8.64] ;  /* 0x00000024083b7980 */ /* 0x002162000c101900 */
[----:B------:R-:W-:Y:S05]  /*0ea0*/  BRA `(.L_x_10) ;  /* 0x0000000000247947 */ /* 0x000fea0003800000 */
.L_x_9:
[----:B------:R-:W-:Y:S02]  /*0eb0*/  ULDC.64 UR4, c[0x0][0x590] ;  /* 0x0001640000047ab9 */ /* 0x000fe40000000a00 */
[----:B------:R-:W-:-:S04]  /*0ec0*/  ISETP.NE.U32.AND P0, PT, RZ, UR4, PT ;  /* 0x00000004ff007c0c */ /* 0x000fc8000bf05070 */
[----:B------:R-:W-:-:S13]  /*0ed0*/  ISETP.NE.AND.EX P0, PT, RZ, UR5, PT, P0 ;  /* 0x00000005ff007c0c */ /* 0x000fda000bf05300 */
[----:B------:R-:W-:Y:S05]  /*0ee0*/  @!P0 BRA `(.L_x_11) ;  /* 0x00000000000c8947 */ /* 0x000fea0003800000 */
[----:B0-----:R-:W1:Y:S02]  /*0ef0*/  LDC.64 R8, c[0x0][0x590] ;  /* 0x00016400ff087b82 */ /* 0x001e640000000a00 */
[----:B-1----:R1:W5:Y:S01]  /*0f00*/  LDG.E R59, desc[UR36][R8.64] ;  /* 0x00000024083b7981 */ /* 0x002362000c1e1900 */
[----:B------:R-:W-:Y:S05]  /*0f10*/  BRA `(.L_x_10) ;  /* 0x0000000000087947 */ /* 0x000fea0003800000 */
.L_x_11:
[----:B------:R-:W-:Y:S02]  /*0f20*/  ULDC UR4, c[0x0][0x584] ;  /* 0x0001610000047ab9 */ /* 0x000fe40000000800 */
[----:B-1----:R-:W-:-:S07]  /*0f30*/  IMAD.U32 R59, RZ, RZ, UR4 ;  /* 0x00000004ff3b7e24 */ /* 0x002fce000f8e00ff */
.L_x_10:
[----:B------:R-:W2:Y:S01]  /*0f40*/  LDC R2, c[0x0][0x65c] ;  /* 0x00019700ff027b82 */ /* 0x000ea20000000800 */
[----:B------:R-:W-:Y:S01]  /*0f50*/  ULDC UR6, c[0x0][0x28c] ;  /* 0x0000a30000067ab9 */ /* 0x000fe20000000800 */
[----:B------:R-:W-:Y:S01]  /*0f60*/  ISETP.NE.AND P0, PT, R10, 0x2, PT ;  /* 0x000000020a00780c */ /* 0x000fe20003f05270 */
[----:B------:R-:W-:Y:S01]  /*0f70*/  UIADD3 UR6, UR6, 0x1f, URZ ;  /* 0x0000001f06067890 */ /* 0x000fe2000fffe03f */
[----:B01----:R-:W-:Y:S01]  /*0f80*/  IMAD.U32 R8, RZ, RZ, UR12 ;  /* 0x0000000cff087e24 */ /* 0x003fe2000f8e00ff */
[----:B------:R-:W-:Y:S01]  /*0f90*/  UMOV UR39, URZ ;  /* 0x0000003f00277c82 */ /* 0x000fe20008000000 */
[----:B------:R-:W-:Y:S01]  /*0fa0*/  IMAD.MOV.U32 R9, RZ, RZ, RZ ;  /* 0x000000ffff097224 */ /* 0x000fe200078e00ff */
[----:B------:R-:W-:Y:S01]  /*0fb0*/  USHF.R.S32.HI UR7, URZ, 0x1f, UR6 ;  /* 0x0000001f3f077899 */ /* 0x000fe20008011406 */
[----:B------:R-:W-:Y:S01]  /*0fc0*/  UMOV UR38, URZ ;  /* 0x0000003f00267c82 */ /* 0x000fe20008000000 */
[----:B------:R-:W-:Y:S02]  /*0fd0*/  ULDC.64 UR8, c[0x0][0x650] ;  /* 0x0001940000087ab9 */ /* 0x000fe40000000a00 */
[----:B------:R-:W-:-:S04]  /*0fe0*/  ULEA.HI UR7, UR7, UR6, URZ, 0x5 ;  /* 0x0000000607077291 */ /* 0x000fc8000f8f283f */
[----:B------:R-:W-:Y:S01]  /*0ff0*/  USHF.R.S32.HI UR40, URZ, 0x5, UR7 ;  /* 0x000000053f287899 */ /* 0x000fe20008011407 */
[----:B--2---:R-:W-:-:S13]  /*1000*/  ISETP.NE.AND P1, PT, R2, 0x1, PT ;  /* 0x000000010200780c */ /* 0x004fda0003f25270 */
[----:B------:R-:W0:Y:S01]  /*1010*/  @P1 LDC R19, c[0x0][0x10] ;  /* 0x00000400ff131b82 */ /* 0x000e220000000800 */
[----:B------:R-:W-:Y:S02]  /*1020*/  @P1 IMAD.MOV.U32 R7, RZ, RZ, RZ ;  /* 0x000000ffff071224 */ /* 0x000fe400078e00ff */
[----:B------:R-:W-:-:S05]  /*1030*/  @P1 IMAD.MOV.U32 R17, RZ, RZ, RZ ;  /* 0x000000ffff111224 */ /* 0x000fca00078e00ff */
[----:B------:R-:W1:Y:S01]  /*1040*/  @!P1 LDC R11, c[0x0][0xc] ;  /* 0x00000300ff0b9b82 */ /* 0x000e620000000800 */
[----:B------:R-:W-:Y:S01]  /*1050*/  ULDC UR4, c[0x0][0xc] ;  /* 0x0000030000047ab9 */ /* 0x000fe20000000800 */
[----:B------:R-:W-:Y:S02]  /*1060*/  ULDC UR5, c[0x0][0x10] ;  /* 0x0000040000057ab9 */ /* 0x000fe40000000800 */
[----:B------:R-:W-:-:S04]  /*1070*/  UIMAD.WIDE.U32 UR4, UR4, UR5, URZ ;  /* 0x00000005040472a5 */ /* 0x000fc8000f8e003f */
[----:B------:R-:W2:Y:S01]  /*1080*/  LDC R2, c[0x0][0x14] ;  /* 0x00000500ff027b82 */ /* 0x000ea20000000800 */
[----:B0-----:R-:W-:-:S04]  /*1090*/  @P1 IMAD.WIDE.U32 R18, R19, UR12, R6 ;  /* 0x0000000c13121c25 */ /* 0x001fc8000f8e0006 */
[----:B------:R-:W-:Y:S02]  /*10a0*/  @P1 IMAD.IADD R17, R19, 0x1, R17 ;  /* 0x0000000113111824 */ /* 0x000fe400078e0211 */
[----:B-1----:R-:W-:-:S04]  /*10b0*/  @!P1 IMAD.WIDE.U32 R8, R6, R11, R8 ;  /* 0x0000000b06089225 */ /* 0x002fc800078e0008 */
[----:B------:R-:W-:Y:S02]  /*10c0*/  @!P1 IMAD.MOV.U32 R18, RZ, RZ, R8 ;  /* 0x000000ffff129224 */ /* 0x000fe400078e0008 */
[----:B------:R-:W-:Y:S02]  /*10d0*/  @!P1 IMAD.MOV.U32 R17, RZ, RZ, R9 ;  /* 0x000000ffff119224 */ /* 0x000fe400078e0009 */
[----:B--2---:R-:W-:-:S04]  /*10e0*/  IMAD.WIDE.U32 R12, R2, UR4, RZ ;  /* 0x00000004020c7c25 */ /* 0x004fc8000f8e00ff */
[----:B------:R-:W-:Y:S01]  /*10f0*/  IMAD R23, R2, UR5, RZ ;  /* 0x0000000502177c24 */ /* 0x000fe2000f8e02ff */
[----:B------:R0:W-:Y:S03]  /*1100*/  STL.64 [R1], R12 ;  /* 0x0000000c01007387 */ /* 0x0001e60000100a00 */
[----:B------:R-:W-:Y:S01]  /*1110*/  IMAD.IADD R23, R13, 0x1, R23 ;  /* 0x000000010d177824 */ /* 0x000fe200078e0217 */
[----:B------:R-:W-:Y:S06]  /*1120*/  @P0 BRA `(.L_x_12) ;  /* 0x0000000000200947 */ /* 0x000fec0003800000 */
[----:B------:R-:W-:Y:S01]  /*1130*/  UISETP.GE.U32.AND UP0, UPT, UR40, 0x1c, UPT ;  /* 0x0000001c2800788c */ /* 0x000fe2000bf06070 */
[----:B------:R-:W-:Y:S01]  /*1140*/  IADD3 R18, P0, R18, R12, RZ ;  /* 0x0000000c12127210 */ /* 0x000fe20007f1e0ff */
[----:B------:R-:W-:Y:S01]  /*1150*/  USHF.R.U32.HI UR4, URZ, 0x2, UR40 ;  /* 0x000000023f047899 */ /* 0x000fe20008011628 */
[----:B------:R-:W-:-:S03]  /*1160*/  UMOV UR38, URZ ;  /* 0x0000003f00267c82 */ /* 0x000fc60008000000 */
[----:B------:R-:W-:Y:S01]  /*1170*/  UIMAD.WIDE.U32 UR4, UR4, 0x24924925, URZ ;  /* 0x24924925040478a5 */ /* 0x000fe2000f8e003f */
[----:B------:R-:W-:-:S03]  /*1180*/  IMAD.X R17, R23, 0x1, R17, P0 ;  /* 0x0000000117117824 */ /* 0x000fc600000e0611 */
[----:B------:R-:W-:Y:S02]  /*1190*/  UIMAD UR39, UR5, -0x1c, UR40 ;  /* 0xffffffe4052778a4 */ /* 0x000fe4000f8e0228 */
[----:B------:R-:W-:-:S12]  /*11a0*/  @UP0 ULOP3.LUT UR38, UR5, 0x1, URZ, 0xc0, !UPT ;  /* 0x0000000105260892 */ /* 0x000fd8000f8ec03f */
.L_x_12:
[----:B------:R-:W-:Y:S01]  /*11b0*/  ISETP.GE.U32.AND P0, PT, R18, UR8, PT ;  /* 0x0000000812007c0c */ /* 0x000fe2000bf06070 */
[----:B------:R-:W-:Y:S01]  /*11c0*/  IMAD.MOV.U32 R19, RZ, RZ, -0x1 ;  /* 0xffffffffff137424 */ /* 0x000fe200078e00ff */
[----:B------:R-:W-:Y:S01]  /*11d0*/  PRMT R8, RZ, 0x7610, R8 ;  /* 0x00007610ff087816 */ /* 0x000fe20000000008 */
[----:B------:R-:W-:Y:S01]  /*11e0*/  IMAD.MOV.U32 R22, RZ, RZ, -0x1 ;  /* 0xffffffffff167424 */ /* 0x000fe200078e00ff */
[----:B------:R-:W-:Y:S01]  /*11f0*/  ISETP.GE.U32.AND.EX P0, PT, R17, UR9, PT, P0 ;  /* 0x0000000911007c0c */ /* 0x000fe2000bf06100 */
[----:B------:R-:W-:-:S12]  /*1200*/  IMAD.MOV.U32 R2, RZ, RZ, -0x1 ;  /* 0xffffffffff027424 */ /* 0x000fd800078e00ff */
[----:B------:R-:W-:Y:S05]  /*1210*/  @P0 BRA `(.L_x_13) ;  /* 0x00000004002c0947 */ /* 0x000fea0003800000 */
[----:B------:R-:W1:Y:S01]  /*1220*/  LDC.64 R26, c[0x0][0x628] ;  /* 0x00018a00ff1a7b82 */ /* 0x000e620000000a00 */
[----:B------:R-:W-:Y:S02]  /*1230*/  IMAD.MOV.U32 R8, RZ, RZ, R18 ;  /* 0x000000ffff087224 */ /* 0x000fe400078e0012 */
[----:B------:R-:W-:-:S05]  /*1240*/  IMAD.MOV.U32 R9, RZ, RZ, R17 ;  /* 0x000000ffff097224 */ /* 0x000fca00078e0011 */
[----:B------:R-:W2:Y:S08]  /*1250*/  LDC R2, c[0x0][0x630] ;  /* 0x00018c00ff027b82 */ /* 0x000eb00000000800 */
[----:B------:R-:W3:Y:S01]  /*1260*/  LDC.64 R28, c[0x0][0x620] ;  /* 0x00018800ff1c7b82 */ /* 0x000ee20000000a00 */
[----:B-1----:R-:W-:-:S04]  /*1270*/  ISETP.NE.U32.AND P0, PT, R26, RZ, PT ;  /* 0x000000ff1a00720c */ /* 0x002fc80003f05070 */
[----:B------:R-:W-:-:S13]  /*1280*/  ISETP.NE.AND.EX P0, PT, R27, RZ, PT, P0 ;  /* 0x000000ff1b00720c */ /* 0x000fda0003f05300 */
[----:B--23--:R-:W-:Y:S05]  /*1290*/  @!P0 BRA `(.L_x_14) ;  /* 0x0000000000288947 */ /* 0x00cfea0003800000 */
[----:B0-----:R-:W0:Y:S02]  /*12a0*/  LDC R13, c[0x0][0x634] ;  /* 0x00018d00ff0d7b82 */ /* 0x001e240000000800 */
[----:B0-----:R-:W-:-:S05]  /*12b0*/  IADD3 R13, P0, R18, R13, RZ ;  /* 0x0000000d120d7210 */ /* 0x001fca0007f1e0ff */
[----:B------:R-:W-:-:S04]  /*12c0*/  IMAD.X R15, RZ, RZ, R17, P0 ;  /* 0x000000ffff0f7224 */ /* 0x000fc800000e0611 */
[----:B------:R-:W-:-:S04]  /*12d0*/  IMAD.WIDE.U32 R8, R15, R26, RZ ;  /* 0x0000001a0f087225 */ /* 0x000fc800078e00ff */
[----:B------:R-:W-:-:S04]  /*12e0*/  IMAD.WIDE.U32 R10, P0, R13, R27, R8 ;  /* 0x0000001b0d0a7225 */ /* 0x000fc80007800008 */
[----:B------:R-:W-:-:S04]  /*12f0*/  IMAD.WIDE.U32 R8, R13, R26, RZ ;  /* 0x0000001a0d087225 */ /* 0x000fc800078e00ff */
[----:B------:R-:W-:Y:S01]  /*1300*/  IMAD.X R13, RZ, RZ, RZ, P0 ;  /* 0x000000ffff0d7224 */ /* 0x000fe200000e06ff */
[----:B------:R-:W-:Y:S01]  /*1310*/  IADD3 RZ, P0, R9, R10, RZ ;  /* 0x0000000a09ff7210 */ /* 0x000fe20007f1e0ff */
[----:B------:R-:W-:-:S04]  /*1320*/  IMAD.MOV.U32 R12, RZ, RZ, R11 ;  /* 0x000000ffff0c7224 */ /* 0x000fc800078e000b */
[----:B------:R-:W-:-:S08]  /*1330*/  IMAD.WIDE.U32.X R8, R15, R27, R12, P0 ;  /* 0x0000001b0f087225 */ /* 0x000fd000000e040c */
.L_x_14:
[----:B------:R-:W1:Y:S01]  /*1340*/  LDC.64 R32, c[0x0][0x640] ;  /* 0x00019000ff207b82 */ /* 0x000e620000000a00 */
[-C--:B------:R-:W-:Y:S01]  /*1350*/  SHF.R.U64 R30, R8, R2.reuse, R9 ;  /* 0x00000002081e7219 */ /* 0x080fe20000001209 */
[----:B------:R-:W-:Y:S01]  /*1360*/  IMAD.MOV.U32 R19, RZ, RZ, R17 ;  /* 0x000000ffff137224 */ /* 0x000fe200078e0011 */
[----:B------:R-:W-:Y:S01]  /*1370*/  SHF.R.U32.HI R2, RZ, R2, R9 ;  /* 0x00000002ff027219 */ /* 0x000fe20000011609 */
[----:B------:R-:W-:Y:S01]  /*1380*/  IMAD.MOV.U32 R26, RZ, RZ, 0x1 ;  /* 0x00000001ff1a7424 */ /* 0x000fe200078e00ff */
[----:B------:R-:W-:-:S03]  /*1390*/  IADD3 R11, P0, RZ, -R30, RZ ;  /* 0x8000001eff0b7210 */ /* 0x000fc60007f1e0ff */
[----:B------:R-:W2:Y:S02]  /*13a0*/  LDC R10, c[0x0][0x618] ;  /* 0x00018600ff0a7b82 */ /* 0x000ea40000000800 */
[----:B------:R-:W-:-:S04]  /*13b0*/  IMAD.X R9, RZ, RZ, ~R2, P0 ;  /* 0x000000ffff097224 */ /* 0x000fc800000e0e02 */
[-C--:B------:R-:W-:Y:S02]  /*13c0*/  IMAD R2, R9, R28.reuse, RZ ;  /* 0x0000001c09027224 */ /* 0x080fe400078e02ff */
[----:B0-----:R-:W0:Y:S01]  /*13d0*/  LDC R13, c[0x0][0x608] ;  /* 0x00018200ff0d7b82 */ /* 0x001e220000000800 */
[----:B------:R-:W-:-:S04]  /*13e0*/  IMAD.WIDE.U32 R8, R11, R28, R18 ;  /* 0x0000001c0b087225 */ /* 0x000fc800078e0012 */
[----:B------:R-:W-:Y:S02]  /*13f0*/  IMAD R11, R11, R29, R2 ;  /* 0x0000001d0b0b7224 */ /* 0x000fe400078e0202 */
[----:B------:R-:W-:Y:S01]  /*1400*/  IMAD.MOV.U32 R2, RZ, RZ, -0x1 ;  /* 0xffffffffff027424 */ /* 0x000fe200078e00ff */
[----:B------:R-:W3:Y:S01]  /*1410*/  LDC R31, c[0x0][0x658] ;  /* 0x00019600ff1f7b82 */ /* 0x000ee20000000800 */
[----:B------:R-:W-:Y:S01]  /*1420*/  IMAD.IADD R9, R9, 0x1, R11 ;  /* 0x0000000109097824 */ /* 0x000fe200078e020b */
[----:B-1----:R-:W-:-:S04]  /*1430*/  ISETP.NE.U32.AND P0, PT, R32, RZ, PT ;  /* 0x000000ff2000720c */ /* 0x002fc80003f05070 */
[----:B------:R-:W-:Y:S02]  /*1440*/  ISETP.NE.AND.EX P0, PT, R33, RZ, PT, P0 ;  /* 0x000000ff2100720c */ /* 0x000fe40003f05300 */
[----:B------:R-:W1:Y:S01]  /*1450*/  LDC R29, c[0x0][0x600] ;  /* 0x00018000ff1d7b82 */ /* 0x000e620000000800 */
[-CC-:B--2---:R-:W-:Y:S02]  /*1460*/  SHF.R.U64 R27, R8, R10.reuse, R9.reuse ;  /* 0x0000000a081b7219 */ /* 0x184fe40000001209 */
[----:B------:R-:W-:-:S05]  /*1470*/  SHF.R.U32.HI R8, RZ, R10, R9 ;  /* 0x0000000aff087219 */ /* 0x000fca0000011609 */
[----:B------:R-:W2:Y:S01]  /*1480*/  LDC R22, c[0x0][0x648] ;  /* 0x00019200ff167b82 */ /* 0x000ea20000000800 */
[-CC-:B0-----:R-:W-:Y:S02]  /*1490*/  SHF.R.U64 R34, R27, R13.reuse, R8.reuse ;  /* 0x0000000d1b227219 */ /* 0x181fe40000001208 */
[----:B------:R-:W-:-:S05]  /*14a0*/  SHF.R.U32.HI R8, RZ, R13, R8 ;  /* 0x0000000dff087219 */ /* 0x000fca0000011608 */
[----:B------:R-:W0:Y:S01]  /*14b0*/  LDC R24, c[0x0][0x638] ;  /* 0x00018e00ff187b82 */ /* 0x000e220000000800 */
[-CC-:B---3--:R-:W-:Y:S02]  /*14c0*/  SHF.R.U64 R36, R34, R31.reuse, R8.reuse ;  /* 0x0000001f22247219 */ /* 0x188fe40000001208 */
[-C--:B------:R-:W-:Y:S02]  /*14d0*/  SHF.L.U32 R2, R2, R31.reuse, RZ ;  /* 0x0000001f02027219 */ /* 0x080fe400000006ff */
[----:B------:R-:W-:Y:S01]  /*14e0*/  SHF.R.U32.HI R9, RZ, R31, R8 ;  /* 0x0000001fff097219 */ /* 0x000fe20000011608 */
[----:B------:R-:W-:Y:S01]  /*14f0*/  IMAD.MOV.U32 R8, RZ, RZ, R36 ;  /* 0x000000ffff087224 */ /* 0x000fe200078e0024 */
[----:B------:R-:W-:Y:S01]  /*1500*/  LOP3.LUT R15, RZ, R2, RZ, 0x33, !PT ;  /* 0x00000002ff0f7212 */ /* 0x000fe200078e33ff */
[----:B------:R-:W3:Y:S01]  /*1510*/  LDC R28, c[0x0][0x610] ;  /* 0x00018400ff1c7b82 */ /* 0x000ee20000000800 */
[----:B------:R-:W-:Y:S05]  /*1520*/  @!P0 BRA `(.L_x_15) ;  /* 0x0000000000288947 */ /* 0x000fea0003800000 */
[----:B------:R-:W4:Y:S02]  /*1530*/  LDC R13, c[0x0][0x64c] ;  /* 0x00019300ff0d7b82 */ /* 0x000f240000000800 */
[----:B----4-:R-:W-:-:S05]  /*1540*/  IADD3 R13, P0, R36, R13, RZ ;  /* 0x0000000d240d7210 */ /* 0x010fca0007f1e0ff */
        /* <DEDUP_REMOVED lines=8> */
.L_x_15:
[----:B--2---:R-:W-:Y:S01]  /*15d0*/  SHF.R.U64 R7, R8, R22, R9 ;  /* 0x0000001608077219 */ /* 0x004fe20000001209 */
[----:B-1----:R-:W-:Y:S01]  /*15e0*/  VIADD R8, R29, 0xffffffff ;  /* 0xffffffff1d087836 */ /* 0x002fe20000000000 */
[----:B------:R-:W-:Y:S01]  /*15f0*/  SHF.L.U32 R2, R26, R31, RZ ;  /* 0x0000001f1a027219 */ /* 0x000fe200000006ff */
[----:B------:R-:W-:Y:S01]  /*1600*/  @P1 IMAD R21, R25, R20, R6 ;  /* 0x0000001419151224 */ /* 0x000fe200078e0206 */
[----:B------:R-:W-:Y:S01]  /*1610*/  LOP3.LUT R15, R34, R15, RZ, 0xc0, !PT ;  /* 0x0000000f220f7212 */ /* 0x000fe200078ec0ff */
[----:B------:R-:W-:Y:S01]  /*1620*/  IMAD.MOV R9, RZ, RZ, -R7 ;  /* 0x000000ffff097224 */ /* 0x000fe200078e0a07 */
[----:B------:R-:W-:-:S03]  /*1630*/  LOP3.LUT R8, R27, R8, RZ, 0xc0, !PT ;  /* 0x000000081b087212 */ /* 0x000fc600078ec0ff */
[----:B------:R-:W-:Y:S02]  /*1640*/  IMAD R6, R2, R7, R15 ;  /* 0x0000000702067224 */ /* 0x000fe400078e020f */
[----:B0-----:R-:W-:Y:S02]  /*1650*/  IMAD R2, R9, R24, R36 ;  /* 0x0000001809027224 */ /* 0x001fe400078e0224 */
[----:B---3--:R-:W-:Y:S02]  /*1660*/  IMAD R19, R6, R28, R21 ;  /* 0x0000001c06137224 */ /* 0x008fe400078e0215 */
[----:B------:R-:W-:Y:S02]  /*1670*/  IMAD R2, R2, R29, R8 ;  /* 0x0000001d02027224 */ /* 0x000fe400078e0208 */
[----:B------:R-:W-:-:S03]  /*1680*/  IMAD.MOV.U32 R6, RZ, RZ, 0x1 ;  /* 0x00000001ff067424 */ /* 0x000fc600078e00ff */
[----:B------:R-:W-:Y:S02]  /*1690*/  SEL R22, R2, R19, !P1 ;  /* 0x0000001302167207 */ /* 0x000fe40004800000 */
[----:B------:R-:W-:Y:S01]  /*16a0*/  SEL R19, R19, R2, !P1 ;  /* 0x0000000213137207 */ /* 0x000fe20004800000 */
[----:B------:R-:W-:Y:S01]  /*16b0*/  IMAD.MOV.U32 R2, RZ, RZ, R30 ;  /* 0x000000ffff027224 */ /* 0x000fe200078e001e */
[----:B------:R-:W-:-:S07]  /*16c0*/  PRMT R8, R6, 0x7610, R8 ;  /* 0x0000761006087816 */ /* 0x000fce0000000008 */
.L_x_13:
[----:B------:R-:W-:Y:S05]  /*16d0*/  @!P2 BRA `(.L_x_16) ;  /* 0x00000000000ca947 */ /* 0x000fea0003800000 */
[----:B------:R-:W-:Y:S01]  /*16e0*/  UCGABAR_WAIT ;  /* 0x0000000000007dc7 */ /* 0x000fe20008000000 */
[----:B------:R-:W-:Y:S01]  /*16f0*/  CCTL.IVALL ;  /* 0x00000000ff00798f */ /* 0x000fe20002000000 */
[----:B------:R-:W-:Y:S05]  /*1700*/  BRA `(.L_x_17) ;  /* 0x0000000000047947 */ /* 0x000fea0003800000 */
.L_x_16:
[----:B------:R-:W-:Y:S06]  /*1710*/  BAR.SYNC.DEFER_BLOCKING 0x0 ;  /* 0x0000000000007b1d */ /* 0x000fec0000010000 */
.L_x_17:
[----:B------:R-:W-:Y:S05]  /*1720*/  @!P3 BRA `(.L_x_18) ;  /* 0x0000003400a0b947 */ /* 0x000fea0003800000 */
[----:B------:R-:W-:-:S13]  /*1730*/  ISETP.GT.U32.AND P0, PT, R35, 0x1, PT ;  /* 0x000000012300780c */ /* 0x000fda0003f04070 */
[----:B------:R-:W-:Y:S05]  /*1740*/  @P0 EXIT ;  /* 0x000000000000094d */ /* 0x000fea0003800000 */
.L_x_19:
[----:B------:R-:W-:-:S08]  /*1750*/  NOP ;  /* 0x0000000000007918 */ /* 0x000fd00000000000 */
[----:B------:R-:W1:Y:S02]  /*1760*/  USETMAXREG.TRY_ALLOC.CTAPOOL UP0, 0xe8 ;  /* 0x000000e8000079c8 */ /* 0x000e640008000600 */
[----:B-1----:R-:W-:-:S13]  /*1770*/  PLOP3.LUT P0, PT, PT, PT, UP0, 0x80, 0x0 ;  /* 0x000000000000781c */ /* 0x002fda0003f0f008 */
[----:B------:R-:W-:Y:S05]  /*1780*/  @!P0 BRA `(.L_x_19) ;  /* 0xfffffffc00f08947 */ /* 0x000fea000383ffff */
[----:B------:R-:W-:-:S13]  /*1790*/  LOP3.LUT P0, RZ, R8, 0xff, RZ, 0xc0, !PT ;  /* 0x000000ff08ff7812 */ /* 0x000fda000780c0ff */
[----:B------:R-:W-:Y:S05]  /*17a0*/  @!P0 EXIT ;  /* 0x000000000000894d */ /* 0x000fea0003800000 */
[----:B------:R-:W1:Y:S01]  /*17b0*/  S2UR UR4, SR_CgaCtaId ;  /* 0x00000000000479c3 */ /* 0x000e620000008800 */
[----:B------:R-:W-:Y:S01]  /*17c0*/  VIADD R14, R14, 0xffffffff ;  /* 0xffffffff0e0e7836 */ /* 0x000fe20000000000 */
[CC--:B------:R-:W-:Y:S01]  /*17d0*/  LEA.HI R4, R0.reuse, R3.reuse, RZ, 0x2 ;  /* 0x0000000300047211 */ /* 0x0c0fe200078f10ff */
[----:B------:R-:W-:Y:S01]  /*17e0*/  UMOV UR41, 0x400 ;  /* 0x0000040000297882 */ /* 0x000fe20000000000 */
[----:B------:R-:W-:Y:S01]  /*17f0*/  LEA.HI R0, R0, R3, RZ, 0x5 ;  /* 0x0000000300007211 */ /* 0x000fe200078f28ff */
[----:B------:R-:W-:Y:S01]  /*1800*/  UISETP.LT.AND UP0, UPT, UR40, 0x1, UPT ;  /* 0x000000012800788c */ /* 0x000fe2000bf01270 */
[----:B------:R-:W-:Y:S01]  /*1810*/  R2UR UR42, R14 ;  /* 0x000000000e2a72ca */ /* 0x000fe200000e0000 */
[----:B------:R-:W-:Y:S01]  /*1820*/  ULDC UR6, c[0x0][0x284] ;  /* 0x0000a10000067ab9 */ /* 0x000fe20000000800 */
[--C-:B------:R-:W-:Y:S01]  /*1830*/  SHF.R.S32.HI R60, RZ, 0x2, R4.reuse ;  /* 0x00000002ff3c7819 */ /* 0x100fe20000011404 */
[----:B------:R-:W-:Y:S01]  /*1840*/  USEL UR43, UR40, 0x1, UP0 ;  /* 0x00000001282b7887 */ /* 0x000fe20008000000 */
[----:B------:R-:W-:Y:S01]  /*1850*/  SHF.R.S32.HI R5, RZ, 0x1f, R4 ;  /* 0x0000001fff057819 */ /* 0x000fe20000011404 */
[----:B------:R-:W-:Y:S01]  /*1860*/  USHF.L.U32 UR46, UR40, 0x1, URZ ;  /* 0x00000001282e7899 */ /* 0x000fe2000800063f */
[----:B------:R-:W-:Y:S01]  /*1870*/  LOP3.LUT R62, R4, 0xfffffffc, RZ, 0xc0, !PT ;  /* 0xfffffffc043e7812 */ /* 0x000fe200078ec0ff */
[----:B------:R-:W-:Y:S01]  /*1880*/  UIADD3 UR43, -UR43, UR40, URZ ;  /* 0x000000282b2b7290 */ /* 0x000fe2000fffe13f */
[----:B------:R-:W-:-:S02]  /*1890*/  LEA.HI R5, R5, R60, RZ, 0x3 ;  /* 0x0000003c05057211 */ /* 0x000fc400078f18ff */
[----:B------:R-:W-:Y:S01]  /*18a0*/  ISETP.NE.AND P0, PT, R14, RZ, PT ;  /* 0x000000ff0e00720c */ /* 0x000fe20003f05270 */
[----:B------:R-:W-:Y:S01]  /*18b0*/  IMAD.IADD R62, R3, 0x1, -R62 ;  /* 0x00000001033e7824 */ /* 0x000fe200078e0a3e */
[----:B------:R-:W-:Y:S01]  /*18c0*/  LOP3.LUT R5, R5, 0xfffffff8, RZ, 0xc0, !PT ;  /* 0xfffffff805057812 */ /* 0x000fe200078ec0ff */
[----:B------:R-:W-:Y:S01]  /*18d0*/  USHF.L.U32 UR42, UR42, 0x3, URZ ;  /* 0x000000032a2a7899 */ /* 0x000fe2000800063f */
[----:B------:R-:W-:Y:S02]  /*18e0*/  LOP3.LUT R72, R16, 0x1, RZ, 0xfc, !PT ;  /* 0x0000000110487812 */ /* 0x000fe400078efcff */
[----:B------:R-:W-:Y:S01]  /*18f0*/  SEL R73, RZ, 0x1, P0 ;  /* 0x00000001ff497807 */ /* 0x000fe20000000000 */
[----:B------:R-:W-:Y:S01]  /*1900*/  IMAD.IADD R60, R60, 0x1, -R5 ;  /* 0x000000013c3c7824 */ /* 0x000fe200078e0a05 */
[----:B-1----:R-:W-:Y:S01]  /*1910*/  ULEA UR41, UR4, UR41, 0x18 ;  /* 0x0000002904297291 */ /* 0x002fe2000f8ec03f */
[----:B------:R-:W-:Y:S01]  /*1920*/  SHF.R.S32.HI R5, RZ, 0x5, R0 ;  /* 0x00000005ff057819 */ /* 0x000fe20000011400 */
[----:B------:R-:W-:-:S02]  /*1930*/  IMAD.U32 R64, RZ, RZ, UR42 ;  /* 0x0000002aff407e24 */ /* 0x000fc4000f8e00ff */
[----:B------:R-:W-:Y:S01]  /*1940*/  UIADD3 UR47, UR41, 0x1d0, URZ ;  /* 0x000001d0292f7890 */ /* 0x000fe2000fffe03f */
[--C-:B------:R-:W-:Y:S01]  /*1950*/  SHF.R.S32.HI R61, RZ, 0x1f, R60.reuse ;  /* 0x0000001fff3d7819 */ /* 0x100fe2000001143c */
[----:B------:R-:W-:Y:S01]  /*1960*/  UIADD3 UR4, UR41, 0x1c300, URZ ;  /* 0x0001c30029047890 */ /* 0x000fe2000fffe03f */
[C-C-:B------:R-:W-:Y:S01]  /*1970*/  IMAD R67, R5.reuse, -0x10, -R60.reuse ;  /* 0xfffffff005437824 */ /* 0x140fe200078e0a3c */
[----:B------:R-:W-:Y:S01]  /*1980*/  UIADD3 UR5, UR41, 0x300, URZ ;  /* 0x0000030029057890 */ /* 0x000fe2000fffe03f */
[C---:B------:R-:W-:Y:S01]  /*1990*/  LOP3.LUT R66, R64.reuse, 0x8, RZ, 0xc0, !PT ;  /* 0x0000000840427812 */ /* 0x040fe200078ec0ff */
[----:B------:R-:W-:Y:S01]  /*19a0*/  USHF.R.U32.HI UR4, URZ, 0x4, UR4 ;  /* 0x000000043f047899 */ /* 0x000fe20008011604 */
[----:B------:R-:W-:Y:S01]  /*19b0*/  IMAD.U32 R63, RZ, RZ, UR47 ;  /* 0x0000002fff3f7e24 */ /* 0x000fe2000f8e00ff */
[----:B------:R-:W-:Y:S01]  /*19c0*/  USHF.R.U32.HI UR5, URZ, 0x4, UR5 ;  /* 0x000000043f057899 */ /* 0x000fe20008011605 */
[----:B------:R-:W-:Y:S01]  /*19d0*/  IMAD.WIDE R60, R5, 0x10, R60 ;  /* 0x00000010053c7825 */ /* 0x000fe200078e023c */
[----:B------:R-:W-:Y:S01]  /*19e0*/  ULOP3.LUT UR4, UR4, 0x3fff, URZ, 0xc0, !UPT ;  /* 0x00003fff04047892 */ /* 0x000fe2000f8ec03f */
[----:B------:R-:W-:Y:S01]  /*19f0*/  LOP3.LUT R64, R64, 0x8, RZ, 0xc, !PT ;  /* 0x0000000840407812 */ /* 0x000fe200078e0cff */
[----:B------:R-:W-:Y:S01]  /*1a00*/  ULOP3.LUT UR5, UR5, 0x3fff, URZ, 0xc0, !UPT ;  /* 0x00003fff05057892 */ /* 0x000fe2000f8ec03f */
[----:B------:R-:W-:Y:S01]  /*1a10*/  VIADD R65, R63, UR42 ;  /* 0x0000002a3f417c36 */ /* 0x000fe20008000000 */
[----:B------:R-:W-:Y:S01]  /*1a20*/  LOP3.LUT R66, R66, 0x18, RZ, 0x3c, !PT ;  /* 0x0000001842427812 */ /* 0x000fe200078e3cff */
[----:B------:R-:W-:Y:S01]  /*1a30*/  VIADD R67, R67, UR6 ;  /* 0x0000000643437c36 */ /* 0x000fe20008000000 */
[----:B------:R-:W-:-:S02]  /*1a40*/  ULOP3.LUT UR44, UR4, 0x10000, URZ, 0xfc, !UPT ;  /* 0x00010000042c7892 */ /* 0x000fc4000f8efc3f */
[----:B------:R-:W-:-:S12]  /*1a50*/  ULOP3.LUT UR45, UR5, 0x10000, URZ, 0xfc, !UPT ;  /* 0x00010000052d7892 */ /* 0x000fd8000f8efc3f */
.L_x_103:
[----:B------:R-:W-:Y:S01]  /*1a60*/  SHF.L.U32 R0, R73, 0x1f, RZ ;  /* 0x0000001f49007819 */ /* 0x000fe200000006ff */
[----:B------:R-:W-:Y:S02]  /*1a70*/  ULDC UR4, c[0x0][0x28c] ;  /* 0x0000a30000047ab9 */ /* 0x000fe40000000800 */
[----:B------:R-:W-:Y:S01]  /*1a80*/  ISETP.LT.AND P1, PT, RZ, UR4, PT ;  /* 0x00000004ff007c0c */ /* 0x000fe2000bf21270 */
[----:B-1----:R-:W1:Y:S02]  /*1a90*/  SYNCS.PHASECHK.TRANS64.TRYWAIT P0, [R63+UR42], R0 ;  /* 0x000000003f0075a7 */ /* 0x002e64000800016a */
[----:B-1-34-:R-:W-:Y:S10]  /*1aa0*/  @!P0 BRA `(.L_x_20) ;  /* 0x0000005000888947 */ /* 0x01aff40003800000 */
.L_x_149:
[----:B------:R-:W-:Y:S05]  /*1ab0*/  @P1 BRA `(.L_x_21) ;  /* 0x0000000000401947 */ /* 0x000fea0003800000 */
[----:B-1----:R-:W-:Y:S01]  /*1ac0*/  MOV R0, 0x0 ;  /* 0x0000000000007802 */ /* 0x002fe20000000f00 */
[----:B------:R-:W-:Y:S01]  /*1ad0*/  ULDC.64 UR4, c[0x4][0x68] ;  /* 0x01001a0000047ab9 */ /* 0x000fe20000000a00 */
[----:B------:R-:W-:Y:S01]  /*1ae0*/  ULDC.64 UR6, c[0x4][0x8] ;  /* 0x0100020000067ab9 */ /* 0x000fe20000000a00 */
[----:B------:R-:W-:Y:S01]  /*1af0*/  IMAD.U32 R4, RZ, RZ, UR4 ;  /* 0x00000004ff047e24 */ /* 0x000fe2000f8e00ff */
[----:B------:R1:W2:Y:S01]  /*1b00*/  LDC.64 R14, c[0x4][R0] ;  /* 0x01000000000e7b82 */ /* 0x0002a20000000a00 */
[----:B------:R-:W-:Y:S01]  /*1b10*/  IMAD.U32 R5, RZ, RZ, UR5 ;  /* 0x00000005ff057e24 */ /* 0x000fe2000f8e00ff */
[----:B------:R-:W-:Y:S01]  /*1b20*/  ULDC.64 UR4, c[0x4][0x70] ;  /* 0x01001c0000047ab9 */ /* 0x000fe20000000a00 */
[----:B------:R-:W-:Y:S02]  /*1b30*/  IMAD.U32 R10, RZ, RZ, UR6 ;  /* 0x00000006ff0a7e24 */ /* 0x000fe4000f8e00ff */
[----:B------:R-:W-:Y:S02]  /*1b40*/  IMAD.U32 R6, RZ, RZ, UR4 ;  /* 0x00000004ff067e24 */ /* 0x000fe4000f8e00ff */
[----:B------:R-:W-:-:S02]  /*1b50*/  IMAD.U32 R7, RZ, RZ, UR5 ;  /* 0x00000005ff077e24 */ /* 0x000fc4000f8e00ff */
[----:B------:R-:W-:Y:S02]  /*1b60*/  IMAD.U32 R11, RZ, RZ, UR7 ;  /* 0x00000007ff0b7e24 */ /* 0x000fe4000f8e00ff */
[----:B------:R-:W-:Y:S02]  /*1b70*/  IMAD.MOV.U32 R8, RZ, RZ, 0x1e1 ;  /* 0x000001e1ff087424 */ /* 0x000fe400078e00ff */
[----:B0-----:R-:W-:Y:S02]  /*1b80*/  IMAD.MOV.U32 R12, RZ, RZ, 0x1 ;  /* 0x00000001ff0c7424 */ /* 0x001fe400078e00ff */
[----:B-1----:R-:W-:-:S07]  /*1b90*/  IMAD.MOV.U32 R13, RZ, RZ, RZ ;  /* 0x000000ffff0d7224 */ /* 0x002fce00078e00ff */
[----:B------:R-:W-:-:S07]  /*1ba0*/  LEPC R20, `(.L_x_21) ;  /* 0x000000001014794e */ /* 0x000fce0000000000 */
[----:B--2--5:R-:W-:Y:S05]  /*1bb0*/  CALL.ABS.NOINC R14 ;  /* 0x000000000e007343 */ /* 0x024fea0003c00000 */
.L_x_21:
[----:B------:R-:W-:-:S13]  /*1bc0*/  ISETP.NE.AND P0, PT, R72, 0x3, PT ;  /* 0x000000034800780c */ /* 0x000fda0003f05270 */
[----:B------:R-:W-:Y:S05]  /*1bd0*/  @!P0 BRA `(.L_x_22) ;  /* 0x0000000000048947 */ /* 0x000fea0003800000 */
[----:B------:R-:W-:Y:S01]  /*1be0*/  BPT.TRAP 0x1 ;  /* 0x000000040000795c */ /* 0x000fe20000300000 */
.L_x_22:
[----:B------:R-:W-:Y:S02]  /*1bf0*/  IMAD.U32 R3, RZ, RZ, UR39 ;  /* 0x00000027ff037e24 */ /* 0x000fe4000f8e00ff */
[----:B-1----:R-:W-:-:S03]  /*1c00*/  IMAD.U32 R0, RZ, RZ, UR38 ;  /* 0x00000026ff007e24 */ /* 0x002fc6000f8e00ff */
[----:B------:R-:W-:Y:S02]  /*1c10*/  LEA R3, R3, UR41, 0x3 ;  /* 0x0000002903037c11 */ /* 0x000fe4000f8e18ff */
[----:B------:R-:W-:-:S04]  /*1c20*/  SHF.L.U32 R0, R0, 0x1f, RZ ;  /* 0x0000001f00007819 */ /* 0x000fc800000006ff */
[----:B------:R1:W2:Y:S01]  /*1c30*/  SYNCS.PHASECHK.TRANS64.TRYWAIT P1, [R3+URZ], R0 ;  /* 0x00000000030075a7 */ /* 0x0002a2000802017f */
[----:B------:R-:W-:Y:S05]  /*1c40*/  @!P0 BRA `(.L_x_23) ;  /* 0x0000000000048947 */ /* 0x000fea0003800000 */
[----:B------:R-:W-:Y:S01]  /*1c50*/  BPT.TRAP 0x1 ;  /* 0x000000040000795c */ /* 0x000fe20000300000 */
.L_x_23:
[----:B--2---:R-:W-:Y:S05]  /*1c60*/  @P1 BRA `(.L_x_24) ;  /* 0x0000000000081947 */ /* 0x004fea0003800000 */
[----:B------:R-:W2:Y:S02]  /*1c70*/  SYNCS.PHASECHK.TRANS64.TRYWAIT P1, [R3+URZ], R0 ;  /* 0x00000000030075a7 */ /* 0x000ea4000802017f */
[----:B--2---:R-:W-:Y:S05]  /*1c80*/  @!P1 BRA `(.L_x_25) ;  /* 0x0000005000249947 */ /* 0x004fea0003800000 */
.L_x_24:
[----:B------:R-:W-:Y:S05]  /*1c90*/  WARPSYNC.ALL ;  /* 0x0000000000007948 */ /* 0x000fea0003800000 */
[----:B------:R-:W-:Y:S01]  /*1ca0*/  ULEA UR4, UR39, UR45, 0x8 ;  /* 0x0000002d27047291 */ /* 0x000fe2000f8e403f */
[----:B------:R-:W-:Y:S01]  /*1cb0*/  WARPGROUP.ARRIVE ;  /* 0x00000000000079c5 */ /* 0x000fe20000000000 */
[----:B------:R-:W-:Y:S01]  /*1cc0*/  ULEA UR6, UR39, UR44, 0x8 ;  /* 0x0000002c27067291 */ /* 0x000fe2000f8e403f */
[----:B-12---:R-:W-:Y:S01]  /*1cd0*/  IMAD.U32 R0, RZ, RZ, UR43 ;  /* 0x0000002bff007e24 */ /* 0x006fe2000f8e00ff */
[----:B------:R-:W-:Y:S01]  /*1ce0*/  UMOV UR5, 0x80000020 ;  /* 0x8000002000057882 */ /* 0x000fe20000000000 */
[----:B------:R-:W-:-:S03]  /*1cf0*/  UMOV UR7, 0x80000020 ;  /* 0x8000002000077882 */ /* 0x000fc60000000000 */
[----:B------:R-:W-:-:S03]  /*1d00*/  ISETP.GE.AND P1, PT, R0, 0x1, PT ;  /* 0x000000010000780c */ /* 0x000fc60003f26270 */
[----:B------:R-:W-:Y:S01]  /*1d10*/  HGMMA.64x64x16.F32 R24, gdesc[UR4], RZ, !UPT, gsb0 ;  /* 0x00e00000041879f0 */ /* 0x000fe2000c0008ff */
[----:B------:R-:W-:Y:S02]  /*1d20*/  UIADD3 UR4, UR4, 0x2, URZ ;  /* 0x0000000204047890 */ /* 0x000fe4000fffe03f */
[----:B------:R-:W-:Y:S01]  /*1d30*/  UIADD3 UR6, UR6, 0x2, URZ ;  /* 0x0000000206067890 */ /* 0x000fe2000fffe03f */
[----:B------:R-:W-:Y:S01]  /*1d40*/  UMOV UR5, 0x80000020 ;  /* 0x8000002000057882 */ /* 0x000fe20000000000 */
[----:B------:R-:W-:Y:S01]  /*1d50*/  UMOV UR7, 0x80000020 ;  /* 0x8000002000077882 */ /* 0x000fe20000000000 */
[----:B------:R-:W-:Y:S02]  /*1d60*/  WARPGROUP.DEPBAR.LE gsb0, 0x0 ;  /* 0x00008000000079c5 */ /* 0x000fe40000010000 */
[----:B------:R-:W-:-:S06]  /*1d70*/  WARPGROUP.ARRIVE ;  /* 0x00000000000079c5 */ /* 0x000fcc0000000000 */
[----:B------:R-:W-:Y:S03]  /*1d80*/  HGMMA.64x64x16.F32 R24, gdesc[UR4], R24, gsb0 ;  /* 0x00e00000041879f0 */ /* 0x000fe60008000818 */
[----:B------:R-:W-:Y:S02]  /*1d90*/  WARPGROUP.DEPBAR.LE gsb0, 0x0 ;  /* 0x00008000000079c5 */ /* 0x000fe40000010000 */
[----:B------:R-:W-:Y:S05]  /*1da0*/  @!P1 BRA `(.L_x_26) ;  /* 0x0000000000d49947 */ /* 0x000fea0003800000 */
[----:B------:R-:W-:Y:S01]  /*1db0*/  UIADD3 UR4, UR39, 0x1, URZ ;  /* 0x0000000127047890 */ /* 0x000fe2000fffe03f */
[----:B------:R-:W-:Y:S02]  /*1dc0*/  IMAD.U32 R0, RZ, RZ, UR43 ;  /* 0x0000002bff007e24 */ /* 0x000fe4000f8e00ff */
[----:B------:R-:W-:Y:S01]  /*1dd0*/  IMAD.U32 R3, RZ, RZ, UR39 ;  /* 0x00000027ff037e24 */ /* 0x000fe2000f8e00ff */
[----:B------:R-:W-:-:S04]  /*1de0*/  UISETP.NE.AND UP0, UPT, UR4, 0x1c, UPT ;  /* 0x0000001c0400788c */ /* 0x000fc8000bf05270 */
[----:B------:R-:W-:Y:S02]  /*1df0*/  USEL UR5, URZ, 0x1, UP0 ;  /* 0x000000013f057887 */ /* 0x000fe40008000000 */
[----:B------:R-:W-:Y:S02]  /*1e00*/  USEL UR8, UR4, URZ, UP0 ;  /* 0x0000003f04087287 */ /* 0x000fe40008000000 */
[----:B------:R-:W-:-:S06]  /*1e10*/  ULOP3.LUT UR5, UR38, UR5, URZ, 0x3c, !UPT ;  /* 0x0000000526057292 */ /* 0x000fcc000f8e3c3f */
[----:B------:R-:W-:-:S07]  /*1e20*/  IMAD.U32 R6, RZ, RZ, UR5 ;  /* 0x00000005ff067e24 */ /* 0x000fce000f8e00ff */
.L_x_33:
[----:B------:R-:W-:Y:S05]  /*1e30*/  @!P0 BRA `(.L_x_27) ;  /* 0x0000000000048947 */ /* 0x000fea0003800000 */
[----:B------:R-:W-:Y:S01]  /*1e40*/  BPT.TRAP 0x1 ;  /* 0x000000040000795c */ /* 0x000fe20000300000 */
.L_x_27:
[----:B------:R-:W-:Y:S01]  /*1e50*/  ULEA UR4, UR8, UR41, 0x3 ;  /* 0x0000002908047291 */ /* 0x000fe2000f8e183f */
[----:B------:R-:W-:-:S08]  /*1e60*/  SHF.L.U32 R4, R6, 0x1f, RZ ;  /* 0x0000001f06047819 */ /* 0x000fd000000006ff */
[----:B------:R1:W2:Y:S01]  /*1e70*/  SYNCS.PHASECHK.TRANS64.TRYWAIT P1, [UR4], R4 ;  /* 0x00000004ff0075a7 */ /* 0x0002a20008020144 */
[----:B------:R-:W-:Y:S05]  /*1e80*/  @!P0 BRA `(.L_x_28) ;  /* 0x0000000000048947 */ /* 0x000fea0003800000 */
[----:B------:R-:W-:Y:S01]  /*1e90*/  BPT.TRAP 0x1 ;  /* 0x000000040000795c */ /* 0x000fe20000300000 */
.L_x_28:
[----:B--2---:R-:W-:Y:S05]  /*1ea0*/  @P1 BRA `(.L_x_29) ;  /* 0x0000000000081947 */ /* 0x004fea0003800000 */
[----:B------:R-:W2:Y:S02]  /*1eb0*/  SYNCS.PHASECHK.TRANS64.TRYWAIT P1, [UR4], R4 ;  /* 0x00000004ff0075a7 */ /* 0x000ea40008020144 */
[----:B--2---:R-:W-:Y:S05]  /*1ec0*/  @!P1 BRA `(.L_x_30) ;  /* 0x0000004c00a89947 */ /* 0x004fea0003800000 */
.L_x_29:
[----:B------:R-:W-:Y:S01]  /*1ed0*/  ULEA UR4, UR8, UR45, 0x8 ;  /* 0x0000002d08047291 */ /* 0x000fe2000f8e403f */
[----:B------:R-:W-:Y:S01]  /*1ee0*/  WARPGROUP.ARRIVE ;  /* 0x00000000000079c5 */ /* 0x000fe20000000000 */
[----:B------:R-:W-:Y:S01]  /*1ef0*/  ULEA UR6, UR8, UR44, 0x8 ;  /* 0x0000002c08067291 */ /* 0x000fe2000f8e403f */
[----:B------:R-:W-:Y:S01]  /*1f00*/  UMOV UR5, 0x80000020 ;  /* 0x8000002000057882 */ /* 0x000fe20000000000 */
[----:B------:R-:W-:-:S07]  /*1f10*/  UMOV UR7, 0x80000020 ;  /* 0x8000002000077882 */ /* 0x000fce0000000000 */
[----:B------:R-:W-:Y:S01]  /*1f20*/  HGMMA.64x64x16.F32 R24, gdesc[UR4], R24, gsb0 ;  /* 0x00e00000041879f0 */ /* 0x000fe20008000818 */
        /* <DEDUP_REMOVED lines=9> */
[----:B------:R-:W-:Y:S01]  /*1fc0*/  BPT.TRAP 0x1 ;  /* 0x000000040000795c */ /* 0x000fe20000300000 */
.L_x_31:
[----:B------:R-:W-:-:S13]  /*1fd0*/  ISETP.NE.AND P1, PT, R57, RZ, PT ;  /* 0x000000ff3900720c */ /* 0x000fda0003f25270 */
[----:B-12---:R-:W-:-:S05]  /*1fe0*/  @P1 LEA R4, R3, UR41, 0x3 ;  /* 0x0000002903041c11 */ /* 0x006fca000f8e18ff */
[----:B------:R-:W-:-:S05]  /*1ff0*/  @P1 VIADD R5, R4, 0xe0 ;  /* 0x000000e004051836 */ /* 0x000fca0000000000 */
[----:B------:R-:W-:-:S04]  /*2000*/  @P1 PRMT R5, R56, 0x654, R5 ;  /* 0x0000065438051816 */ /* 0x000fc80000000005 */
[----:B------:R1:W-:Y:S01]  /*2010*/  @P1 SYNCS.ARRIVE.TRANS64.RED.A1T0 RZ, [R5+URZ], RZ ;  /* 0x000000ff05ff19a7 */ /* 0x0003e2000810043f */
[----:B------:R-:W-:-:S13]  /*2020*/  ISETP.GT.U32.AND P1, PT, R16, 0x1, PT ;  /* 0x000000011000780c */ /* 0x000fda0003f24070 */
[----:B-1----:R-:W-:Y:S05]  /*2030*/  @P1 BRA `(.L_x_32) ;  /* 0x0000000000041947 */ /* 0x002fea0003800000 */
[----:B------:R-:W-:Y:S01]  /*2040*/  BPT.TRAP 0x1 ;  /* 0x000000040000795c */ /* 0x000fe20000300000 */
.L_x_32:
[----:B------:R-:W-:Y:S01]  /*2050*/  UIADD3 UR8, UR8, 0x1, URZ ;  /* 0x0000000108087890 */ /* 0x000fe2000fffe03f */
[C---:B------:R-:W-:Y:S01]  /*2060*/  ISETP.GT.AND P2, PT, R0.reuse, 0x1, PT ;  /* 0x000000010000780c */ /* 0x040fe20003f44270 */
[----:B------:R-:W-:Y:S02]  /*2070*/  VIADD R3, R3, 0x1 ;  /* 0x0000000103037836 */ /* 0x000fe40000000000 */
[----:B------:R-:W-:Y:S01]  /*2080*/  UISETP.NE.AND UP0, UPT, UR8, 0x1c, UPT ;  /* 0x0000001c0800788c */ /* 0x000fe2000bf05270 */
[----:B------:R-:W-:Y:S02]  /*2090*/  VIADD R0, R0, 0xffffffff ;  /* 0xffffffff00007836 */ /* 0x000fe40000000000 */
[C---:B------:R-:W-:Y:S01]  /*20a0*/  ISETP.NE.AND P1, PT, R3.reuse, 0x1c, PT ;  /* 0x0000001c0300780c */ /* 0x040fe20003f25270 */
[----:B------:R-:W-:Y:S02]  /*20b0*/  USEL UR4, URZ, 0x1, UP0 ;  /* 0x000000013f047887 */ /* 0x000fe40008000000 */
[----:B------:R-:W-:Y:S01]  /*20c0*/  USEL UR8, UR8, URZ, UP0 ;  /* 0x0000003f08087287 */ /* 0x000fe20008000000 */
[----:B------:R-:W-:-:S03]  /*20d0*/  SEL R3, R3, RZ, P1 ;  /* 0x000000ff03037207 */ /* 0x000fc60000800000 */
[----:B------:R-:W-:Y:S01]  /*20e0*/  LOP3.LUT R6, R6, UR4, RZ, 0x3c, !PT ;  /* 0x0000000406067c12 */ /* 0x000fe2000f8e3cff */
[----:B------:R-:W-:Y:S07]  /*20f0*/  @P2 BRA `(.L_x_33) ;  /* 0xfffffffc004c2947 */ /* 0x000fee000383ffff */
.L_x_26:
[----:B------:R-:W1:Y:S01]  /*2100*/  LDC R0, c[0x0][0x28c] ;  /* 0x0000a300ff007b82 */ /* 0x000e620000000800 */
[----:B------:R2:W-:Y:S01]  /*2110*/  SYNCS.ARRIVE.TRANS64.A1T0 RZ, [R64+UR47], RZ ;  /* 0x000000ff40ff79a7 */ /* 0x0005e2000810002f */
[----:B-1----:R-:W-:-:S13]  /*2120*/  ISETP.GE.AND P1, PT, R0, 0x1, PT ;  /* 0x000000010000780c */ /* 0x002fda0003f26270 */
[----:B--2---:R-:W-:Y:S05]  /*2130*/  @!P1 BRA `(.L_x_34) ;  /* 0x0000000000449947 */ /* 0x004fea0003800000 */
[----:B------:R-:W-:Y:S05]  /*2140*/  @!P0 BRA `(.L_x_35) ;  /* 0x0000000000048947 */ /* 0x000fea0003800000 */
[----:B------:R-:W-:Y:S01]  /*2150*/  BPT.TRAP 0x1 ;  /* 0x000000040000795c */ /* 0x000fe20000300000 */
.L_x_35:
[----:B------:R-:W-:-:S13]  /*2160*/  ISETP.NE.AND P0, PT, R57, RZ, PT ;  /* 0x000000ff3900720c */ /* 0x000fda0003f05270 */
[----:B------:R-:W-:-:S05]  /*2170*/  VOTEU.ANY UP0, P0 ;  /* 0x00000000003f7886 */ /* 0x000fca0000000100 */
[----:B------:R-:W-:-:S06]  /*2180*/  @UP0 UIADD3 UR4, UR43, UR39, URZ ;  /* 0x000000272b040290 */ /* 0x000fcc000fffe03f */
[----:B------:R-:W-:Y:S02]  /*2190*/  IMAD.U32 R4, RZ, RZ, UR4 ;  /* 0x00000004ff047e24 */ /* 0x000fe4000f8e00ff */
[----:B------:R-:W-:-:S03]  /*21a0*/  IMAD.U32 R3, RZ, RZ, UR4 ;  /* 0x00000004ff037e24 */ /* 0x000fc6000f8e00ff */
[----:B------:R-:W-:-:S05]  /*21b0*/  @P0 SHF.R.U32.HI R4, RZ, 0x2, R4 ;  /* 0x00000002ff040819 */ /* 0x000fca0000011604 */
[----:B------:R-:W-:-:S04]  /*21c0*/  @P0 IMAD.WIDE.U32 R4, R4, 0x24924925, RZ ;  /* 0x2492492504040825 */ /* 0x000fc800078e00ff */
[----:B------:R-:W-:-:S05]  /*21d0*/  @P0 IMAD R4, R5, -0x1c, R3 ;  /* 0xffffffe405040824 */ /* 0x000fca00078e0203 */
[----:B------:R-:W-:-:S05]  /*21e0*/  @P0 LEA R4, R4, UR41, 0x3 ;  /* 0x0000002904040c11 */ /* 0x000fca000f8e18ff */
[----:B------:R-:W-:-:S05]  /*21f0*/  @P0 VIADD R3, R4, 0xe0 ;  /* 0x000000e004030836 */ /* 0x000fca0000000000 */
[----:B------:R-:W-:-:S04]  /*2200*/  @P0 PRMT R3, R56, 0x654, R3 ;  /* 0x0000065438030816 */ /* 0x000fc80000000003 */
[----:B------:R1:W-:Y:S01]  /*2210*/  @P0 SYNCS.ARRIVE.TRANS64.RED.A1T0 RZ, [R3+URZ], RZ ;  /* 0x000000ff03ff09a7 */ /* 0x0003e2000810043f */
[----:B------:R-:W-:-:S13]  /*2220*/  ISETP.GT.U32.AND P0, PT, R16, 0x1, PT ;  /* 0x000000011000780c */ /* 0x000fda0003f04070 */
[----:B-1----:R-:W-:Y:S05]  /*2230*/  @P0 BRA `(.L_x_34) ;  /* 0x0000000000040947 */ /* 0x002fea0003800000 */
[----:B------:R-:W-:Y:S01]  /*2240*/  BPT.TRAP 0x1 ;  /* 0x000000040000795c */ /* 0x000fe20000300000 */
.L_x_34:
[----:B------:R-:W-:Y:S01]  /*2250*/  SHF.L.U32 R0, R73, 0x1f, RZ ;  /* 0x0000001f49007819 */ /* 0x000fe200000006ff */
[----:B------:R-:W-:Y:S01]  /*2260*/  UIADD3 UR39, UR46, UR39, URZ ;  /* 0x000000272e277290 */ /* 0x000fe2000fffe03f */
[----:B------:R-:W1:Y:S01]  /*2270*/  LDC R7, c[0x0][0x288] ;  /* 0x0000a200ff077b82 */ /* 0x000e620000000800 */
[----:B------:R-:W-:Y:S01]  /*2280*/  UISETP.GE.U32.AND UP1, UPT, UR46, 0x1c, UPT ;  /* 0x0000001c2e00788c */ /* 0x000fe2000bf26070 */
[----:B------:R-:W-:Y:S01]  /*2290*/  IMAD.SHL.U32 R8, R62, 0x2, RZ ;  /* 0x000000023e087824 */ /* 0x000fe200078e00ff */
[----:B------:R-:W-:Y:S02]  /*22a0*/  UISETP.GT.U32.AND UP0, UPT, UR39, 0x1b, UPT ;  /* 0x0000001b2700788c */ /* 0x000fe4000bf04070 */
[----:B------:R-:W-:Y:S02]  /*22b0*/  USHF.R.U32.HI UR4, URZ, 0x2, UR39 ;  /* 0x000000023f047899 */ /* 0x000fe40008011627 */
[----:B------:R-:W-:Y:S01]  /*22c0*/  UISETP.LT.U32.AND UP0, UPT, UR46, 0x1c, UP0 ;  /* 0x0000001c2e00788c */ /* 0x000fe20008701070 */
[----:B------:R-:W2:Y:S01]  /*22d0*/  SYNCS.PHASECHK.TRANS64.TRYWAIT P0, [R63+UR42+0x10], R0 ;  /* 0x000010003f0075a7 */ /* 0x000ea2000800016a */
[----:B------:R-:W-:Y:S01]  /*22e0*/  UIMAD.WIDE.U32 UR4, UR4, 0x24924925, URZ ;  /* 0x24924925040478a5 */ /* 0x000fe2000f8e003f */
[----:B------:R-:W-:Y:S01]  /*22f0*/  SHF.R.S32.HI R9, RZ, 0x1f, R8 ;  /* 0x0000001fff097819 */ /* 0x000fe20000011408 */
[----:B------:R-:W-:-:S02]  /*2300*/  USEL UR6, URZ, 0x1, !UP0 ;  /* 0x000000013f067887 */ /* 0x000fc4000c000000 */
[----:B------:R-:W-:Y:S02]  /*2310*/  UIMAD UR39, UR5, -0x1c, UR39 ;  /* 0xffffffe4052778a4 */ /* 0x000fe4000f8e0227 */
[----:B------:R-:W-:-:S04]  /*2320*/  ULOP3.LUT UR38, UR38, UR6, URZ, 0x3c, !UPT ;  /* 0x0000000626267292 */ /* 0x000fc8000f8e3c3f */
[----:B------:R-:W-:Y:S01]  /*2330*/  @UP1 ULOP3.LUT UR38, UR38, 0x1, UR5, 0x78, !UPT ;  /* 0x0000000126261892 */ /* 0x000fe2000f8e7805 */
[----:B-12---:R-:W-:Y:S11]  /*2340*/  @!P0 BRA `(.L_x_36) ;  /* 0x0000004800a08947 */ /* 0x006ff60003800000 */
.L_x_150:
[----:B-1----:R-:W-:Y:S01]  /*2350*/  IMAD.SHL.U32 R0, R19, 0x40, RZ ;  /* 0x0000004013007824 */ /* 0x002fe200078e00ff */
[----:B------:R-:W-:Y:S01]  /*2360*/  ULDC UR6, c[0x0][0x284] ;  /* 0x0000a10000067ab9 */ /* 0x000fe20000000800 */
[----:B------:R-:W-:Y:S01]  /*2370*/  IMAD.SHL.U32 R14, R22, 0x40, RZ ;  /* 0x00000040160e7824 */ /* 0x000fe200078e00ff */
[----:B------:R-:W-:Y:S01]  /*2380*/  SHF.R.S32.HI R11, RZ, 0x1f, R2 ;  /* 0x0000001fff0b7819 */ /* 0x000fe20000011402 */
[----:B------:R-:W-:Y:S01]  /*2390*/  ULDC.64 UR4, c[0x0][0x5d0] ;  /* 0x0001740000047ab9 */ /* 0x000fe20000000a00 */
[----:B------:R-:W-:Y:S01]  /*23a0*/  ISETP.GE.AND P0, PT, R0, UR6, PT ;  /* 0x0000000600007c0c */ /* 0x000fe2000bf06270 */
[----:B------:R-:W-:Y:S01]  /*23b0*/  IMAD.WIDE.U32 R4, R2, UR4, R8 ;  /* 0x0000000402047c25 */ /* 0x000fe2000f8e0008 */
[----:B------:R-:W-:Y:S02]  /*23c0*/  SHF.R.S32.HI R15, RZ, 0x1f, R14 ;  /* 0x0000001fff0f7819 */ /* 0x000fe4000001140e */
[C---:B------:R-:W-:Y:S01]  /*23d0*/  ISETP.GE.OR P0, PT, R14.reuse, R7, P0 ;  /* 0x000000070e00720c */ /* 0x040fe20000706670 */
[----:B------:R-:W-:Y:S01]  /*23e0*/  IMAD R3, R11, UR4, RZ ;  /* 0x000000040b037c24 */ /* 0x000fe2000f8e02ff */
[----:B------:R-:W-:-:S03]  /*23f0*/  IADD3 R4, P1, R14, R4, RZ ;  /* 0x000000040e047210 */ /* 0x000fc60007f3e0ff */
[----:B------:R-:W-:-:S05]  /*2400*/  IMAD R3, R2, UR5, R3 ;  /* 0x0000000502037c24 */ /* 0x000fca000f8e0203 */
[----:B------:R-:W-:-:S03]  /*2410*/  IADD3.X R5, R15, R5, R3, P1, !PT ;  /* 0x000000050f057210 */ /* 0x000fc60000ffe403 */
[----:B------:R-:W-:Y:S05]  /*2420*/  @P0 BRA `(.L_x_37) ;  /* 0x0000002000b00947 */ /* 0x000fea0003800000 */
[----:B------:R-:W1:Y:S01]  /*2430*/  LDC.64 R76, c[0x0][0x5c8] ;  /* 0x00017200ff4c7b82 */ /* 0x000e620000000a00 */
[----:B-----5:R-:W-:Y:S01]  /*2440*/  FSETP.NEU.AND P0, PT, R59, RZ, PT ;  /* 0x000000ff3b00720b */ /* 0x020fe20003f0d000 */
[----:B------:R-:W-:Y:S01]  /*2450*/  IMAD R3, R62, -0x2, R7 ;  /* 0xfffffffe3e037824 */ /* 0x000fe200078e0207 */
[----:B------:R-:W-:Y:S01]  /*2460*/  BSSY B0, `(.L_x_37) ;  /* 0x0000228000007945 */ /* 0x000fe20003800000 */
[----:B------:R-:W-:-:S04]  /*2470*/  IMAD.WIDE R68, R19, 0x40, R60 ;  /* 0x0000004013447825 */ /* 0x000fc800078e023c */
[----:B------:R-:W-:Y:S02]  /*2480*/  IMAD.IADD R3, R3, 0x1, -R14 ;  /* 0x0000000103037824 */ /* 0x000fe400078e0a0e */
[----:B------:R-:W-:-:S03]  /*2490*/  IMAD.IADD R0, R67, 0x1, -R0 ;  /* 0x0000000143007824 */ /* 0x000fc600078e0a00 */
[----:B------:R-:W-:-:S04]  /*24a0*/  ISETP.GT.AND P2, PT, R3, RZ, PT ;  /* 0x000000ff0300720c */ /* 0x000fc80003f44270 */
[----:B------:R-:W-:Y:S01]  /*24b0*/  ISETP.GT.AND P1, PT, R0, RZ, P2 ;  /* 0x000000ff0000720c */ /* 0x000fe20001724270 */
[-C--:B-1----:R-:W-:Y:S02]  /*24c0*/  IMAD R6, R69, R76.reuse, RZ ;  /* 0x0000004c45067224 */ /* 0x082fe400078e02ff */
[----:B------:R-:W-:-:S04]  /*24d0*/  IMAD.WIDE.U32 R70, R68, R76, R4 ;  /* 0x0000004c44467225 */ /* 0x000fc800078e0004 */
[----:B------:R-:W-:-:S04]  /*24e0*/  IMAD R5, R68, R77, R6 ;  /* 0x0000004d44057224 */ /* 0x000fc800078e0206 */
[----:B------:R-:W-:Y:S01]  /*24f0*/  IMAD.IADD R7, R71, 0x1, R5 ;  /* 0x0000000147077824 */ /* 0x000fe200078e0205 */
[----:B------:R-:W-:Y:S06]  /*2500*/  @!P0 BRA `(.L_x_38) ;  /* 0x0000001400e48947 */ /* 0x000fec0003800000 */
[----:B------:R-:W1:Y:S01]  /*2510*/  LDC.64 R74, c[0x0][0x5b8] ;  /* 0x00016e00ff4a7b82 */ /* 0x000e620000000a00 */
[----:B------:R-:W-:-:S07]  /*2520*/  ULDC.64 UR4, c[0x0][0x5c0] ;  /* 0x0001700000047ab9 */ /* 0x000fce0000000a00 */
[----:B------:R-:W2:Y:S08]  /*2530*/  LDC.64 R78, c[0x0][0x5b0] ;  /* 0x00016c00ff4e7b82 */ /* 0x000eb00000000a00 */
[----:B------:R-:W0:Y:S01]  /*2540*/  LDC.64 R80, c[0x0][0x5a8] ;  /* 0x00016a00ff507b82 */ /* 0x000e220000000a00 */
[-C--:B-1----:R-:W-:Y:S02]  /*2550*/  IMAD R6, R11, R74.reuse, RZ ;  /* 0x0000004a0b067224 */ /* 0x082fe400078e02ff */
[----:B------:R-:W-:-:S04]  /*2560*/  IMAD.WIDE.U32 R4, R2, R74, R8 ;  /* 0x0000004a02047225 */ /* 0x000fc800078e0008 */
[----:B------:R-:W-:Y:S01]  /*2570*/  IMAD R71, R2, R75, R6 ;  /* 0x0000004b02477224 */ /* 0x000fe200078e0206 */
[----:B------:R-:W-:Y:S01]  /*2580*/  IADD3 R10, P0, R14, R4, RZ ;  /* 0x000000040e0a7210 */ /* 0x000fe20007f1e0ff */
[----:B--2---:R-:W-:-:S03]  /*2590*/  IMAD R4, R69, R78, RZ ;  /* 0x0000004e45047224 */ /* 0x004fc600078e02ff */
[----:B------:R-:W-:Y:S01]  /*25a0*/  IADD3.X R11, R15, R5, R71, P0, !PT ;  /* 0x000000050f0b7210 */ /* 0x000fe200007fe447 */
[C---:B------:R-:W-:Y:S02]  /*25b0*/  IMAD R75, R68.reuse, R79, R4 ;  /* 0x0000004f444b7224 */ /* 0x040fe400078e0204 */
[----:B------:R-:W-:-:S04]  /*25c0*/  IMAD.WIDE.U32 R4, R68, R78, R10 ;  /* 0x0000004e44047225 */ /* 0x000fc800078e000a */
[----:B------:R-:W-:Y:S01]  /*25d0*/  IMAD.IADD R5, R5, 0x1, R75 ;  /* 0x0000000105057824 */ /* 0x000fe200078e024b */
[----:B0-----:R-:W-:-:S04]  /*25e0*/  LEA R12, P0, R4, R80, 0x1 ;  /* 0x00000050040c7211 */ /* 0x001fc800078008ff */
[----:B------:R-:W-:-:S05]  /*25f0*/  LEA.HI.X R13, R4, R81, R5, 0x1, P0 ;  /* 0x00000051040d7211 */ /* 0x000fca00000f0c05 */
[----:B------:R-:W2:Y:S01]  /*2600*/  @P1 LDG.E.LTC128B.U16 R19, desc[UR36][R12.64] ;  /* 0x000000240c131981 */ /* 0x000ea2000c1e1520 */
[----:B------:R-:W-:Y:S01]  /*2610*/  IMAD.WIDE.U32 R4, R68, R78, R14 ;  /* 0x0000004e44047225 */ /* 0x000fe200078e000e */
[----:B------:R-:W-:Y:S02]  /*2620*/  BSSY B1, `(.L_x_39) ;  /* 0x0000015000017945 */ /* 0x000fe40003800000 */
[----:B------:R-:W-:-:S04]  /*2630*/  IADD3 R20, P0, R8, R4, RZ ;  /* 0x0000000408147210 */ /* 0x000fc80007f1e0ff */
[----:B------:R-:W-:Y:S02]  /*2640*/  IADD3.X R21, R9, R75, R5, P0, !PT ;  /* 0x0000004b09157210 */ /* 0x000fe400007fe405 */
[----:B------:R-:W-:Y:S01]  /*2650*/  LEA R6, P0, R70, UR4, 0x1 ;  /* 0x0000000446067c11 */ /* 0x000fe2000f8008ff */
[----:B------:R-:W-:-:S03]  /*2660*/  IMAD.WIDE.U32 R20, R2, R74, R20 ;  /* 0x0000004a02147225 */ /* 0x000fc600078e0014 */
[----:B------:R-:W-:Y:S02]  /*2670*/  LEA.HI.X R7, R70, UR5, R7, 0x1, P0 ;  /* 0x0000000546077c11 */ /* 0x000fe400080f0c07 */
[----:B------:R-:W-:-:S04]  /*2680*/  ISETP.GT.AND P0, PT, R3, 0x1, PT ;  /* 0x000000010300780c */ /* 0x000fc80003f04270 */
[----:B------:R-:W-:Y:S01]  /*2690*/  ISETP.GT.AND P3, PT, R0, RZ, P0 ;  /* 0x000000ff0000720c */ /* 0x000fe20000764270 */
[----:B--2---:R-:W-:-:S05]  /*26a0*/  HADD2.F32 R4, -RZ, R19.H0_H0 ;  /* 0x20000013ff047230 */ /* 0x004fca0000004100 */
[----:B------:R-:W-:Y:S01]  /*26b0*/  FMUL R5, R4, R59 ;  /* 0x0000003b04057220 */ /* 0x000fe20000400000 */
[----:B------:R-:W-:-:S03]  /*26c0*/  LEA R4, P4, R20, R80, 0x1 ;  /* 0x0000005014047211 */ /* 0x000fc600078808ff */
[----:B------:R-:W-:-:S05]  /*26d0*/  FFMA R5, R24, R58, R5 ;  /* 0x0000003a18057223 */ /* 0x000fca0000000005 */
[----:B------:R-:W-:Y:S01]  /*26e0*/  F2FP.F16.F32.PACK_AB R12, RZ, R5 ;  /* 0x00000005ff0c723e */ /* 0x000fe200000000ff */
[----:B------:R-:W-:-:S03]  /*26f0*/  IMAD.IADD R5, R71, 0x1, R21 ;  /* 0x0000000147057824 */ /* 0x000fc600078e0215 */
[----:B------:R-:W-:Y:S01]  /*2700*/  PRMT R13, R12, 0x7610, R13 ;  /* 0x000076100c0d7816 */ /* 0x000fe2000000000d */
[----:B------:R-:W-:Y:S01]  /*2710*/  IMAD.SHL.U32 R12, R78, 0x8, RZ ;  /* 0x000000084e0c7824 */ /* 0x000fe200078e00ff */
[----:B------:R-:W-:-:S03]  /*2720*/  LEA.HI.X R5, R20, R81, R5, 0x1, P4 ;  /* 0x0000005114057211 */ /* 0x000fc600020f0c05 */
[----:B------:R0:W-:Y:S02]  /*2730*/  @P1 STG.E.U16 desc[UR36][R6.64], R13 ;  /* 0x0000000d06001986 */ /* 0x0001e4000c101524 */
[----:B0-----:R-:W-:Y:S01]  /*2740*/  SHF.L.U64.HI R13, R78, 0x3, R79 ;  /* 0x000000034e0d7819 */ /* 0x001fe2000001024f */
[----:B------:R-:W-:Y:S06]  /*2750*/  @!P3 BRA `(.L_x_40) ;  /* 0x000000000004b947 */ /* 0x000fec0003800000 */
[----:B------:R0:W5:Y:S02]  /*2760*/  LDG.E.LTC128B.U16 R19, desc[UR36][R4.64+0x2] ;  /* 0x0000022404137981 */ /* 0x000164000c1e1520 */
.L_x_40:
[----:B------:R-:W-:Y:S05]  /*2770*/  BSYNC B1 ;  /* 0x0000000000017941 */ /* 0x000fea0003800000 */
.L_x_39:
[----:B-----5:R-:W-:Y:S01]  /*2780*/  HADD2.F32 R20, -RZ, R19.H0_H0 ;  /* 0x20000013ff147230 */ /* 0x020fe20000004100 */
[----:B------:R-:W-:Y:S01]  /*2790*/  ISETP.GT.AND P2, PT, R0, 0x8, P2 ;  /* 0x000000080000780c */ /* 0x000fe20001744270 */
[----:B------:R-:W-:-:S04]  /*27a0*/  IMAD.WIDE.U32 R68, R68, R78, R12 ;  /* 0x0000004e44447225 */ /* 0x000fc800078e000c */
[----:B------:R-:W-:Y:S01]  /*27b0*/  FMUL R20, R20, R59 ;  /* 0x0000003b14147220 */ /* 0x000fe20000400000 */
[----:B------:R-:W-:Y:S01]  /*27c0*/  IMAD.IADD R75, R75, 0x1, R69 ;  /* 0x000000014b4b7824 */ /* 0x000fe200078e0245 */
[----:B------:R-:W-:Y:S02]  /*27d0*/  IADD3 R10, P1, R10, R68, RZ ;  /* 0x000000440a0a7210 */ /* 0x000fe40007f3e0ff */
[----:B------:R-:W-:-:S03]  /*27e0*/  FFMA R20, R25, R58, R20 ;  /* 0x0000003a19147223 */ /* 0x000fc60000000014 */
[----:B------:R-:W-:Y:S01]  /*27f0*/  IMAD.X R11, R75, 0x1, R11, P1 ;  /* 0x000000014b0b7824 */ /* 0x000fe200008e060b */
[C---:B------:R-:W-:Y:S02]  /*2800*/  LEA R12, P1, R10.reuse, R80, 0x1 ;  /* 0x000000500a0c7211 */ /* 0x040fe400078208ff */
[----:B------:R-:W-:Y:S02]  /*2810*/  F2FP.F16.F32.PACK_AB R20, RZ, R20 ;  /* 0x00000014ff14723e */ /* 0x000fe400000000ff */
[----:B------:R-:W-:-:S03]  /*2820*/  LEA.HI.X R13, R10, R81, R11, 0x1, P1 ;  /* 0x000000510a0d7211 */ /* 0x000fc600008f0c0b */
[----:B------:R1:W-:Y:S04]  /*2830*/  @P3 STG.E.U16 desc[UR36][R6.64+0x2], R20 ;  /* 0x0000021406003986 */ /* 0x0003e8000c101524 */
[----:B------:R-:W2:Y:S01]  /*2840*/  @P2 LDG.E.LTC128B.U16 R19, desc[UR36][R12.64] ;  /* 0x000000240c132981 */ /* 0x000ea2000c1e1520 */
[----:B------:R-:W-:Y:S01]  /*2850*/  IADD3 R14, P1, P3, R8, R68, R14 ;  /* 0x00000044080e7210 */ /* 0x000fe20007b3e00e */
[----:B------:R-:W-:Y:S01]  /*2860*/  BSSY B1, `(.L_x_41) ;  /* 0x0000011000017945 */ /* 0x000fe20003800000 */
[C---:B------:R-:W-:Y:S02]  /*2870*/  SHF.L.U64.HI R11, R76.reuse, 0x4, R77 ;  /* 0x000000044c0b7819 */ /* 0x040fe4000001024d */
[----:B------:R-:W-:Y:S02]  /*2880*/  IADD3.X R15, R9, R75, R15, P1, P3 ;  /* 0x0000004b090f7210 */ /* 0x000fe40000fe640f */
[----:B------:R-:W-:-:S02]  /*2890*/  LEA R10, P1, R76, R6, 0x4 ;  /* 0x000000064c0a7211 */ /* 0x000fc400078220ff */
[----:B------:R-:W-:Y:S01]  /*28a0*/  ISETP.GT.AND P0, PT, R0, 0x8, P0 ;  /* 0x000000080000780c */ /* 0x000fe20000704270 */
[----:B------:R-:W-:-:S04]  /*28b0*/  IMAD.WIDE.U32 R14, R2, R74, R14 ;  /* 0x0000004a020e7225 */ /* 0x000fc800078e000e */
[----:B------:R-:W-:Y:S02]  /*28c0*/  IMAD.X R11, R11, 0x1, R7, P1 ;  /* 0x000000010b0b7824 */ /* 0x000fe400008e0607 */
[----:B------:R-:W-:Y:S02]  /*28d0*/  IMAD.IADD R2, R71, 0x1, R15 ;  /* 0x0000000147027824 */ /* 0x000fe400078e020f */
[----:B--2---:R-:W-:-:S05]  /*28e0*/  HADD2.F32 R8, -RZ, R19.H0_H0 ;  /* 0x20000013ff087230 */ /* 0x004fca0000004100 */
[----:B------:R-:W-:Y:S01]  /*28f0*/  FMUL R9, R8, R59 ;  /* 0x0000003b08097220 */ /* 0x000fe20000400000 */
[----:B------:R-:W-:-:S03]  /*2900*/  LEA R8, P3, R14, R80, 0x1 ;  /* 0x000000500e087211 */ /* 0x000fc600078608ff */
[----:B------:R-:W-:-:S05]  /*2910*/  FFMA R9, R26, R58, R9 ;  /* 0x0000003a1a097223 */ /* 0x000fca0000000009 */
[----:B------:R-:W-:Y:S02]  /*2920*/  F2FP.F16.F32.PACK_AB R12, RZ, R9 ;  /* 0x00000009ff0c723e */ /* 0x000fe400000000ff */
[----:B------:R-:W-:-:S03]  /*2930*/  LEA.HI.X R9, R14, R81, R2, 0x1, P3 ;  /* 0x000000510e097211 */ /* 0x000fc600018f0c02 */
[----:B------:R1:W-:Y:S01]  /*2940*/  @P2 STG.E.U16 desc[UR36][R10.64], R12 ;  /* 0x0000000c0a002986 */ /* 0x0003e2000c101524 */
[----:B------:R-:W-:Y:S05]  /*2950*/  @!P0 BRA `(.L_x_42) ;  /* 0x0000000000048947 */ /* 0x000fea0003800000 */
[----:B------:R2:W5:Y:S02]  /*2960*/  LDG.E.LTC128B.U16 R19, desc[UR36][R8.64+0x2] ;  /* 0x0000022408137981 */ /* 0x000564000c1e1520 */
.L_x_42:
[----:B------:R-:W-:Y:S05]  /*2970*/  BSYNC B1 ;  /* 0x0000000000017941 */ /* 0x000fea0003800000 */
.L_x_41:
[----:B-----5:R-:W-:Y:S01]  /*2980*/  HADD2.F32 R2, -RZ, R19.H0_H0 ;  /* 0x20000013ff027230 */ /* 0x020fe20000004100 */
[----:B------:R-:W-:Y:S01]  /*2990*/  ISETP.GT.AND P1, PT, R3, 0x8, PT ;  /* 0x000000080300780c */ /* 0x000fe20003f24270 */
[----:B------:R-:W-:Y:S03]  /*29a0*/  BSSY B1, `(.L_x_43) ;  /* 0x0000008000017945 */ /* 0x000fe60003800000 */
[----:B------:R-:W-:Y:S01]  /*29b0*/  FMUL R2, R2, R59 ;  /* 0x0000003b02027220 */ /* 0x000fe20000400000 */
[----:B------:R-:W-:-:S03]  /*29c0*/  ISETP.GT.AND P2, PT, R0, RZ, P1 ;  /* 0x000000ff0000720c */ /* 0x000fc60000f44270 */
[----:B------:R-:W-:-:S05]  /*29d0*/  FFMA R2, R27, R58, R2 ;  /* 0x0000003a1b027223 */ /* 0x000fca0000000002 */
[----:B------:R-:W-:-:S05]  /*29e0*/  F2FP.F16.F32.PACK_AB R2, RZ, R2 ;  /* 0x00000002ff02723e */ /* 0x000fca00000000ff */
[----:B------:R3:W-:Y:S01]  /*29f0*/  @P0 STG.E.U16 desc[UR36][R10.64+0x2], R2 ;  /* 0x000002020a000986 */ /* 0x0007e2000c101524 */
[----:B------:R-:W-:Y:S05]  /*2a00*/  @!P2 BRA `(.L_x_44) ;  /* 0x000000000004a947 */ /* 0x000fea0003800000 */
[----:B------:R4:W5:Y:S02]  /*2a10*/  LDG.E.LTC128B.U16 R19, desc[UR36][R4.64+0x10] ;  /* 0x0000102404137981 */ /* 0x000964000c1e1520 */
.L_x_44:
[----:B------:R-:W-:Y:S05]  /*2a20*/  BSYNC B1 ;  /* 0x0000000000017941 */ /* 0x000fea0003800000 */
.L_x_43:
[----:B---3-5:R-:W-:Y:S01]  /*2a30*/  HADD2.F32 R2, -RZ, R19.H0_H0 ;  /* 0x20000013ff027230 */ /* 0x028fe20000004100 */
        /* <DEDUP_REMOVED lines=9> */
.L_x_46:
[----:B------:R-:W-:Y:S05]  /*2ad0*/  BSYNC B1 ;  /* 0x0000000000017941 */ /* 0x000fea0003800000 */
.L_x_45:
[----:B-----5:R-:W-:Y:S01]  /*2ae0*/  HADD2.F32 R2, -RZ, R19.H0_H0 ;  /* 0x20000013ff027230 */ /* 0x020fe20000004100 */
[----:B------:R-:W-:Y:S01]  /*2af0*/  ISETP.GT.AND P1, PT, R0, 0x8, P1 ;  /* 0x000000080000780c */ /* 0x000fe20000f24270 */
[----:B------:R-:W-:Y:S03]  /*2b00*/  BSSY B1, `(.L_x_47) ;  /* 0x0000007000017945 */ /* 0x000fe60003800000 */
[----:B------:R-:W-:-:S04]  /*2b10*/  FMUL R2, R2, R59 ;  /* 0x0000003b02027220 */ /* 0x000fc80000400000 */
[----:B------:R-:W-:-:S05]  /*2b20*/  FFMA R2, R29, R58, R2 ;  /* 0x0000003a1d027223 */ /* 0x000fca0000000002 */
[----:B------:R-:W-:-:S05]  /*2b30*/  F2FP.F16.F32.PACK_AB R2, RZ, R2 ;  /* 0x00000002ff02723e */ /* 0x000fca00000000ff */
[----:B------:R0:W-:Y:S01]  /*2b40*/  @P3 STG.E.U16 desc[UR36][R6.64+0x12], R2 ;  /* 0x0000120206003986 */ /* 0x0001e2000c101524 */
[----:B------:R-:W-:Y:S05]  /*2b50*/  @!P1 BRA `(.L_x_48) ;  /* 0x0000000000049947 */ /* 0x000fea0003800000 */
[----:B------:R0:W5:Y:S02]  /*2b60*/  LDG.E.LTC128B.U16 R19, desc[UR36][R8.64+0x10] ;  /* 0x0000102408137981 */ /* 0x000164000c1e1520 */
.L_x_48:
[----:B------:R-:W-:Y:S05]  /*2b70*/  BSYNC B1 ;  /* 0x0000000000017941 */ /* 0x000fea0003800000 */
.L_x_47:
[----:B0----5:R-:W-:Y:S01]  /*2b80*/  HADD2.F32 R2, -RZ, R19.H0_H0 ;  /* 0x20000013ff027230 */ /* 0x021fe20000004100 */
[----:B------:R-:W-:Y:S01]  /*2b90*/  ISETP.GT.AND P0, PT, R0, 0x8, P0 ;  /* 0x000000080000780c */ /* 0x000fe20000704270 */
[----:B------:R-:W-:Y:S03]  /*2ba0*/  BSSY B1, `(.L_x_49) ;  /* 0x0000007000017945 */ /* 0x000fe60003800000 */
[----:B---3--:R-:W-:-:S04]  /*2bb0*/  FMUL R13, R2, R59 ;  /* 0x0000003b020d7220 */ /* 0x008fc80000400000 */
[----:B------:R-:W-:-:S05]  /*2bc0*/  FFMA R13, R30, R58, R13 ;  /* 0x0000003a1e0d7223 */ /* 0x000fca000000000d */
[----:B------:R-:W-:-:S05]  /*2bd0*/  F2FP.F16.F32.PACK_AB R13, RZ, R13 ;  /* 0x0000000dff0d723e */ /* 0x000fca00000000ff */
[----:B------:R0:W-:Y:S01]  /*2be0*/  @P1 STG.E.U16 desc[UR36][R10.64+0x10], R13 ;  /* 0x0000100d0a001986 */ /* 0x0001e2000c101524 */
[----:B------:R-:W-:Y:S05]  /*2bf0*/  @!P0 BRA `(.L_x_50) ;  /* 0x0000000000048947 */ /* 0x000fea0003800000 */
[----:B------:R3:W5:Y:S02]  /*2c00*/  LDG.E.LTC128B.U16 R19, desc[UR36][R8.64+0x12] ;  /* 0x0000122408137981 */ /* 0x000764000c1e1520 */
.L_x_50:
[----:B------:R-:W-:Y:S05]  /*2c10*/  BSYNC B1 ;  /* 0x0000000000017941 */ /* 0x000fea0003800000 */
.L_x_49:
        /* <DEDUP_REMOVED lines=10> */
.L_x_52:
[----:B------:R-:W-:Y:S05]  /*2cc0*/  BSYNC B1 ;  /* 0x0000000000017941 */ /* 0x000fea0003800000 */
.L_x_51:
[----:B0----5:R-:W-:Y:S01]  /*2cd0*/  HADD2.F32 R2, -RZ, R19.H0_H0 ;  /* 0x20000013ff027230 */ /* 0x021fe20000004100 */
        /* <DEDUP_REMOVED lines=9> */
.L_x_54:
[----:B------:R-:W-:Y:S05]  /*2d70*/  BSYNC B1 ;  /* 0x0000000000017941 */ /* 0x000fea0003800000 */
.L_x_53:
        /* <DEDUP_REMOVED lines=9> */
.L_x_56:
[----:B------:R-:W-:Y:S05]  /*2e10*/  BSYNC B1 ;  /* 0x0000000000017941 */ /* 0x000fea0003800000 */
.L_x_55:
[----:B0----5:R-:W-:Y:S01]  /*2e20*/  HADD2.F32 R2, -RZ, R19.H0_H0 ;  /* 0x20000013ff027230 */ /* 0x021fe20000004100 */
        /* <DEDUP_REMOVED lines=8> */
.L_x_58:
[----:B------:R-:W-:Y:S05]  /*2eb0*/  BSYNC B1 ;  /* 0x0000000000017941 */ /* 0x000fea0003800000 */
.L_x_57:
        /* <DEDUP_REMOVED lines=10> */
.L_x_60:
[----:B------:R-:W-:Y:S05]  /*2f60*/  BSYNC B1 ;  /* 0x0000000000017941 */ /* 0x000fea0003800000 */
.L_x_59:
        /* <DEDUP_REMOVED lines=10> */
.L_x_62:
[----:B------:R-:W-:Y:S05]  /*3010*/  BSYNC B1 ;  /* 0x0000000000017941 */ /* 0x000fea0003800000 */
.L_x_61:
        /* <DEDUP_REMOVED lines=9> */
.L_x_64:
[----:B------:R-:W-:Y:S05]  /*30b0*/  BSYNC B1 ;  /* 0x0000000000017941 */ /* 0x000fea0003800000 */
.L_x_63:
        /* <DEDUP_REMOVED lines=9> */
.L_x_66:
[----:B------:R-:W-:Y:S05]  /*3150*/  BSYNC B1 ;  /* 0x0000000000017941 */ /* 0x000fea0003800000 */
.L_x_65:
        /* <DEDUP_REMOVED lines=10> */
.L_x_68:
[----:B------:R-:W-:Y:S05]  /*3200*/  BSYNC B1 ;  /* 0x0000000000017941 */ /* 0x000fea0003800000 */
.L_x_67:
        /* <DEDUP_REMOVED lines=10> */
.L_x_70:
[----:B------:R-:W-:Y:S05]  /*32b0*/  BSYNC B1 ;  /* 0x0000000000017941 */ /* 0x000fea0003800000 */
.L_x_69:
        /* <DEDUP_REMOVED lines=9> */
.L_x_72:
[----:B------:R-:W-:Y:S05]  /*3350*/  BSYNC B1 ;  /* 0x0000000000017941 */ /* 0x000fea0003800000 */
.L_x_71:
        /* <DEDUP_REMOVED lines=9> */
.L_x_74:
[----:B------:R-:W-:Y:S05]  /*33f0*/  BSYNC B1 ;  /* 0x0000000000017941 */ /* 0x000fea0003800000 */
.L_x_73:
        /* <DEDUP_REMOVED lines=10> */
.L_x_76:
[----:B------:R-:W-:Y:S05]  /*34a0*/  BSYNC B1 ;  /* 0x0000000000017941 */ /* 0x000fea0003800000 */
.L_x_75:
        /* <DEDUP_REMOVED lines=10> */
.L_x_78:
[----:B------:R-:W-:Y:S05]  /*3550*/  BSYNC B1 ;  /* 0x0000000000017941 */ /* 0x000fea0003800000 */
.L_x_77:
        /* <DEDUP_REMOVED lines=9> */
.L_x_80:
[----:B------:R-:W-:Y:S05]  /*35f0*/  BSYNC B1 ;  /* 0x0000000000017941 */ /* 0x000fea0003800000 */
.L_x_79:
        /* <DEDUP_REMOVED lines=9> */
.L_x_82:
[----:B------:R-:W-:Y:S05]  /*3690*/  BSYNC B1 ;  /* 0x0000000000017941 */ /* 0x000fea0003800000 */
.L_x_81:
        /* <DEDUP_REMOVED lines=10> */
.L_x_84:
[----:B------:R-:W-:Y:S05]  /*3740*/  BSYNC B1 ;  /* 0x0000000000017941 */ /* 0x000fea0003800000 */
.L_x_83:
        /* <DEDUP_REMOVED lines=10> */
.L_x_86:
[----:B------:R-:W-:Y:S05]  /*37f0*/  BSYNC B1 ;  /* 0x0000000000017941 */ /* 0x000fea0003800000 */
.L_x_85:
        /* <DEDUP_REMOVED lines=9> */
.L_x_88:
[----:B------:R-:W-:Y:S05]  /*3890*/  BSYNC B1 ;  /* 0x0000000000017941 */ /* 0x000fea0003800000 */
.L_x_87:
        /* <DEDUP_REMOVED lines=9> */
.L_x_90:
[----:B------:R-:W-:Y:S05]  /*3930*/  BSYNC B1 ;  /* 0x0000000000017941 */ /* 0x000fea0003800000 */
.L_x_89:
        /* <DEDUP_REMOVED lines=10> */
.L_x_92:
[----:B------:R-:W-:Y:S05]  /*39e0*/  BSYNC B1 ;  /* 0x0000000000017941 */ /* 0x000fea0003800000 */
.L_x_91:
[----:B0----5:R-:W-:Y:S01]  /*39f0*/  HADD2.F32 R2, -RZ, R19.H0_H0 ;  /* 0x20000013ff027230 */ /* 0x021fe20000004100 */
[----:B------:R-:W-:Y:S01]  /*3a00*/  ISETP.GT.AND P0, PT, R3, 0x39, PT ;  /* 0x000000390300780c */ /* 0x000fe20003f04270 */
[----:B------:R-:W-:Y:S01]  /*3a10*/  @P2 IMAD.MOV.U32 R3, RZ, RZ, R7 ;  /* 0x000000ffff032224 */ /* 0x000fe200078e0007 */
[----:B------:R-:W-:Y:S02]  /*3a20*/  BSSY B1, `(.L_x_93) ;  /* 0x0000009000017945 */ /* 0x000fe40003800000 */
[----:B------:R-:W-:Y:S01]  /*3a30*/  FMUL R13, R2, R59 ;  /* 0x0000003b020d7220 */ /* 0x000fe20000400000 */
[----:B------:R-:W-:Y:S01]  /*3a40*/  @P2 IMAD.MOV.U32 R2, RZ, RZ, R6 ;  /* 0x000000ffff022224 */ /* 0x000fe200078e0006 */
[----:B------:R-:W-:Y:S02]  /*3a50*/  ISETP.GT.AND P3, PT, R0, RZ, P0 ;  /* 0x000000ff0000720c */ /* 0x000fe40000764270 */
[----:B------:R-:W-:-:S05]  /*3a60*/  FFMA R13, R52, R58, R13 ;  /* 0x0000003a340d7223 */ /* 0x000fca000000000d */
[----:B------:R-:W-:-:S05]  /*3a70*/  F2FP.F16.F32.PACK_AB R13, RZ, R13 ;  /* 0x0000000dff0d723e */ /* 0x000fca00000000ff */
[----:B------:R0:W-:Y:S01]  /*3a80*/  @P2 STG.E.U16 desc[UR36][R2.64+0x70], R13 ;  /* 0x0000700d02002986 */ /* 0x0001e2000c101524 */
[----:B------:R-:W-:Y:S05]  /*3a90*/  @!P3 BRA `(.L_x_94) ;  /* 0x000000000004b947 */ /* 0x000fea0003800000 */
[----:B------:R0:W5:Y:S02]  /*3aa0*/  LDG.E.LTC128B.U16 R19, desc[UR36][R4.64+0x72] ;  /* 0x0000722404137981 */ /* 0x000164000c1e1520 */
.L_x_94:
[----:B------:R-:W-:Y:S05]  /*3ab0*/  BSYNC B1 ;  /* 0x0000000000017941 */ /* 0x000fea0003800000 */
.L_x_93:
        /* <DEDUP_REMOVED lines=9> */
.L_x_96:
[----:B------:R-:W-:Y:S05]  /*3b50*/  BSYNC B1 ;  /* 0x0000000000017941 */ /* 0x000fea0003800000 */
.L_x_95:
[----:B0----5:R-:W-:Y:S01]  /*3b60*/  HADD2.F32 R2, -RZ, R19.H0_H0 ;  /* 0x20000013ff027230 */ /* 0x021fe20000004100 */
[----:B------:R-:W-:Y:S01]  /*3b70*/  ISETP.GT.AND P0, PT, R0, 0x8, P0 ;  /* 0x000000080000780c */ /* 0x000fe20000704270 */
[----:B------:R-:W-:Y:S03]  /*3b80*/  BSSY B1, `(.L_x_97) ;  /* 0x000000a000017945 */ /* 0x000fe60003800000 */
[----:B------:R-:W-:Y:S01]  /*3b90*/  FMUL R3, R2, R59 ;  /* 0x0000003b02037220 */ /* 0x000fe20000400000 */
[----:B------:R-:W-:-:S03]  /*3ba0*/  @P1 IMAD.MOV.U32 R2, RZ, RZ, R10 ;  /* 0x000000ffff021224 */ /* 0x000fc600078e000a */
[----:B------:R-:W-:-:S05]  /*3bb0*/  FFMA R3, R54, R58, R3 ;  /* 0x0000003a36037223 */ /* 0x000fca0000000003 */
[----:B------:R-:W-:-:S04]  /*3bc0*/  F2FP.F16.F32.PACK_AB R3, RZ, R3 ;  /* 0x00000003ff03723e */ /* 0x000fc800000000ff */
[----:B----4-:R-:W-:Y:S01]  /*3bd0*/  PRMT R4, R3, 0x7610, R4 ;  /* 0x0000761003047816 */ /* 0x010fe20000000004 */
[----:B------:R-:W-:-:S05]  /*3be0*/  @P1 IMAD.MOV.U32 R3, RZ, RZ, R11 ;  /* 0x000000ffff031224 */ /* 0x000fca00078e000b */
[----:B------:R0:W-:Y:S01]  /*3bf0*/  @P1 STG.E.U16 desc[UR36][R2.64+0x70], R4 ;  /* 0x0000700402001986 */ /* 0x0001e2000c101524 */
[----:B------:R-:W-:Y:S05]  /*3c00*/  @!P0 BRA `(.L_x_98) ;  /* 0x0000000000048947 */ /* 0x000fea0003800000 */
[----:B------:R4:W5:Y:S02]  /*3c10*/  LDG.E.LTC128B.U16 R19, desc[UR36][R8.64+0x72] ;  /* 0x0000722408137981 */ /* 0x000964000c1e1520 */
.L_x_98:
[----:B------:R-:W-:Y:S05]  /*3c20*/  BSYNC B1 ;  /* 0x0000000000017941 */ /* 0x000fea0003800000 */
.L_x_97:
[----:B------:R-:W-:Y:S05]  /*3c30*/  @!P0 BRA `(.L_x_99) ;  /* 0x0000000800a88947 */ /* 0x000fea0003800000 */
[----:B-----5:R-:W-:-:S05]  /*3c40*/  HADD2.F32 R0, -RZ, R19.H0_H0 ;  /* 0x20000013ff007230 */ /* 0x020fca0000004100 */
[----:B------:R-:W-:-:S04]  /*3c50*/  FMUL R0, R0, R59 ;  /* 0x0000003b00007220 */ /* 0x000fc80000400000 */
[----:B------:R-:W-:-:S05]  /*3c60*/  FFMA R0, R55, R58, R0 ;  /* 0x0000003a37007223 */ /* 0x000fca0000000000 */
[----:B------:R-:W-:-:S05]  /*3c70*/  F2FP.F16.F32.PACK_AB R0, RZ, R0 ;  /* 0x00000000ff00723e */ /* 0x000fca00000000ff */
[----:B------:R0:W-:Y:S01]  /*3c80*/  STG.E.U16 desc[UR36][R10.64+0x72], R0 ;  /* 0x000072000a007986 */ /* 0x0001e2000c101524 */
[----:B------:R-:W-:Y:S05]  /*3c90*/  BRA `(.L_x_99) ;  /* 0x0000000800907947 */ /* 0x000fea0003800000 */
.L_x_38:
[----:B------:R-:W-:Y:S01]  /*3ca0*/  ISETP.GT.AND P0, PT, R3, 0x1, PT ;  /* 0x000000010300780c */ /* 0x000fe20003f04270 */
[----:B------:R-:W-:Y:S01]  /*3cb0*/  ULDC.64 UR4, c[0x0][0x5c0] ;  /* 0x0001700000047ab9 */ /* 0x000fe20000000a00 */
[-C--:B------:R-:W-:Y:S01]  /*3cc0*/  FMUL R24, R24, R58.reuse ;  /* 0x0000003a18187220 */ /* 0x080fe20000400000 */
[-C--:B------:R-:W-:Y:S01]  /*3cd0*/  FMUL R25, R25, R58.reuse ;  /* 0x0000003a19197220 */ /* 0x080fe20000400000 */
[----:B------:R-:W-:Y:S01]  /*3ce0*/  ISETP.GT.AND P3, PT, R0, RZ, P0 ;  /* 0x000000ff0000720c */ /* 0x000fe20000764270 */
[-C--:B------:R-:W-:Y:S01]  /*3cf0*/  FMUL R26, R26, R58.reuse ;  /* 0x0000003a1a1a7220 */ /* 0x080fe20000400000 */
[----:B------:R-:W-:Y:S01]  /*3d00*/  LEA R4, P4, R70, UR4, 0x1 ;  /* 0x0000000446047c11 */ /* 0x000fe2000f8808ff */
[----:B------:R-:W-:Y:S01]  /*3d10*/  FMUL R27, R27, R58 ;  /* 0x0000003a1b1b7220 */ /* 0x000fe20000400000 */
[----:B------:R-:W-:Y:S01]  /*3d20*/  F2FP.F16.F32.PACK_AB R24, RZ, R24 ;  /* 0x00000018ff18723e */ /* 0x000fe200000000ff */
[-C--:B------:R-:W-:Y:S01]  /*3d30*/  FMUL R28, R28, R58.reuse ;  /* 0x0000003a1c1c7220 */ /* 0x080fe20000400000 */
[----:B------:R-:W-:Y:S01]  /*3d40*/  LEA.HI.X R5, R70, UR5, R7, 0x1, P4 ;  /* 0x0000000546057c11 */ /* 0x000fe2000a0f0c07 */
[-C--:B------:R-:W-:Y:S01]  /*3d50*/  FMUL R29, R29, R58.reuse ;  /* 0x0000003a1d1d7220 */ /* 0x080fe20000400000 */
[----:B------:R-:W-:Y:S01]  /*3d60*/  F2FP.F16.F32.PACK_AB R25, RZ, R25 ;  /* 0x00000019ff19723e */ /* 0x000fe200000000ff */
[-C--:B------:R-:W-:Y:S01]  /*3d70*/  FMUL R30, R30, R58.reuse ;  /* 0x0000003a1e1e7220 */ /* 0x080fe20000400000 */
[----:B------:R-:W-:Y:S01]  /*3d80*/  SHF.L.U64.HI R77, R76, 0x4, R77 ;  /* 0x000000044c4d7819 */ /* 0x000fe2000001024d */
[----:B------:R-:W-:Y:S01]  /*3d90*/  @P1 STG.E.U16 desc[UR36][R4.64], R24 ;  /* 0x0000001804001986 */ /* 0x000fe2000c101524 */
[----:B------:R-:W-:Y:S01]  /*3da0*/  ISETP.GT.AND P1, PT, R3, 0x8, PT ;  /* 0x000000080300780c */ /* 0x000fe20003f24270 */
[----:B------:R-:W-:Y:S01]  /*3db0*/  FMUL R31, R31, R58 ;  /* 0x0000003a1f1f7220 */ /* 0x000fe20000400000 */
[----:B------:R-:W-:Y:S01]  /*3dc0*/  ISETP.GT.AND P4, PT, R0, 0x8, P0 ;  /* 0x000000080000780c */ /* 0x000fe20000784270 */
[----:B------:R-:W-:Y:S01]  /*3dd0*/  @P3 STG.E.U16 desc[UR36][R4.64+0x2], R25 ;  /* 0x0000021904003986 */ /* 0x000fe2000c101524 */
[----:B------:R-:W-:Y:S01]  /*3de0*/  LEA R6, P3, R76, R4, 0x4 ;  /* 0x000000044c067211 */ /* 0x000fe200078620ff */
[-C--:B------:R-:W-:Y:S01]  /*3df0*/  FMUL R32, R32, R58.reuse ;  /* 0x0000003a20207220 */ /* 0x080fe20000400000 */
[C---:B------:R-:W-:Y:S01]  /*3e00*/  ISETP.GT.AND P2, PT, R0.reuse, 0x8, P2 ;  /* 0x000000080000780c */ /* 0x040fe20001744270 */
[-C--:B------:R-:W-:Y:S01]  /*3e10*/  FMUL R33, R33, R58.reuse ;  /* 0x0000003a21217220 */ /* 0x080fe20000400000 */
[----:B------:R-:W-:Y:S01]  /*3e20*/  ISETP.GT.AND P0, PT, R3, 0x9, PT ;  /* 0x000000090300780c */ /* 0x000fe20003f04270 */
[----:B------:R-:W-:Y:S01]  /*3e30*/  IMAD.X R7, R77, 0x1, R5, P3 ;  /* 0x000000014d077824 */ /* 0x000fe200018e0605 */
[----:B------:R-:W-:Y:S01]  /*3e40*/  ISETP.GT.AND P5, PT, R0, RZ, P1 ;  /* 0x000000ff0000720c */ /* 0x000fe20000fa4270 */
[-C--:B------:R-:W-:Y:S01]  /*3e50*/  FMUL R34, R34, R58.reuse ;  /* 0x0000003a22227220 */ /* 0x080fe20000400000 */
[----:B------:R-:W-:Y:S01]  /*3e60*/  ISETP.GT.AND P3, PT, R0, RZ, P0 ;  /* 0x000000ff0000720c */ /* 0x000fe20000764270 */
[----:B------:R-:W-:Y:S01]  /*3e70*/  FMUL R35, R35, R58 ;  /* 0x0000003a23237220 */ /* 0x000fe20000400000 */
[----:B------:R-:W-:Y:S01]  /*3e80*/  F2FP.F16.F32.PACK_AB R26, RZ, R26 ;  /* 0x0000001aff1a723e */ /* 0x000fe200000000ff */
[-C--:B------:R-:W-:Y:S01]  /*3e90*/  FMUL R36, R36, R58.reuse ;  /* 0x0000003a24247220 */ /* 0x080fe20000400000 */
[----:B------:R-:W-:Y:S01]  /*3ea0*/  F2FP.F16.F32.PACK_AB R27, RZ, R27 ;  /* 0x0000001bff1b723e */ /* 0x000fe200000000ff */
[----:B------:R-:W-:Y:S01]  /*3eb0*/  FMUL R37, R37, R58 ;  /* 0x0000003a25257220 */ /* 0x000fe20000400000 */
[----:B------:R-:W-:Y:S01]  /*3ec0*/  F2FP.F16.F32.PACK_AB R28, RZ, R28 ;  /* 0x0000001cff1c723e */ /* 0x000fe200000000ff */
[----:B------:R-:W-:Y:S01]  /*3ed0*/  @P2 STG.E.U16 desc[UR36][R6.64], R26 ;  /* 0x0000001a06002986 */ /* 0x000fe2000c101524 */
[----:B------:R-:W-:Y:S01]  /*3ee0*/  F2FP.F16.F32.PACK_AB R29, RZ, R29 ;  /* 0x0000001dff1d723e */ /* 0x000fe200000000ff */
[-C--:B------:R-:W-:Y:S01]  /*3ef0*/  FMUL R38, R38, R58.reuse ;  /* 0x0000003a26267220 */ /* 0x080fe20000400000 */
[C---:B------:R-:W-:Y:S01]  /*3f00*/  ISETP.GT.AND P2, PT, R0.reuse, 0x8, P1 ;  /* 0x000000080000780c */ /* 0x040fe20000f44270 */
[----:B------:R-:W-:Y:S01]  /*3f10*/  @P4 STG.E.U16 desc[UR36][R6.64+0x2], R27 ;  /* 0x0000021b06004986 */ /* 0x000fe2000c101524 */
[----:B------:R-:W-:Y:S01]  /*3f20*/  ISETP.GT.AND P1, PT, R3, 0x10, PT ;  /* 0x000000100300780c */ /* 0x000fe20003f24270 */
[----:B------:R-:W-:Y:S01]  /*3f30*/  FMUL R39, R39, R58 ;  /* 0x0000003a27277220 */ /* 0x000fe20000400000 */
[----:B------:R-:W-:Y:S01]  /*3f40*/  F2FP.F16.F32.PACK_AB R30, RZ, R30 ;  /* 0x0000001eff1e723e */ /* 0x000fe200000000ff */
[----:B------:R-:W-:Y:S01]  /*3f50*/  @P5 STG.E.U16 desc[UR36][R4.64+0x10], R28 ;  /* 0x0000101c04005986 */ /* 0x000fe2000c101524 */
[----:B------:R-:W-:Y:S01]  /*3f60*/  ISETP.GT.AND P4, PT, R0, RZ, P1 ;  /* 0x000000ff0000720c */ /* 0x000fe20000f84270 */
[-C--:B------:R-:W-:Y:S01]  /*3f70*/  FMUL R40, R40, R58.reuse ;  /* 0x0000003a28287220 */ /* 0x080fe20000400000 */
[----:B------:R-:W-:Y:S01]  /*3f80*/  F2FP.F16.F32.PACK_AB R31, RZ, R31 ;  /* 0x0000001fff1f723e */ /* 0x000fe200000000ff */
[----:B------:R-:W-:Y:S01]  /*3f90*/  @P3 STG.E.U16 desc[UR36][R4.64+0x12], R29 ;  /* 0x0000121d04003986 */ /* 0x000fe2000c101524 */
[----:B------:R-:W-:Y:S01]  /*3fa0*/  ISETP.GT.AND P3, PT, R0, 0x8, P0 ;  /* 0x000000080000780c */ /* 0x000fe20000764270 */
[----:B------:R-:W-:Y:S01]  /*3fb0*/  FMUL R41, R41, R58 ;  /* 0x0000003a29297220 */ /* 0x000fe20000400000 */
[----:B------:R-:W-:Y:S01]  /*3fc0*/  ISETP.GT.AND P0, PT, R3, 0x11, PT ;  /* 0x000000110300780c */ /* 0x000fe20003f04270 */
[----:B------:R-:W-:Y:S01]  /*3fd0*/  @P2 STG.E.U16 desc[UR36][R6.64+0x10], R30 ;  /* 0x0000101e06002986 */ /* 0x000fe2000c101524 */
[----:B------:R-:W-:Y:S01]  /*3fe0*/  F2FP.F16.F32.PACK_AB R32, RZ, R32 ;  /* 0x00000020ff20723e */ /* 0x000fe200000000ff */
[-C--:B------:R-:W-:Y:S01]  /*3ff0*/  FMUL R42, R42, R58.reuse ;  /* 0x0000003a2a2a7220 */ /* 0x080fe20000400000 */
[C---:B------:R-:W-:Y:S01]  /*4000*/  ISETP.GT.AND P5, PT, R0.reuse, RZ, P0 ;  /* 0x000000ff0000720c */ /* 0x040fe200007a4270 */
[-C--:B------:R-:W-:Y:S01]  /*4010*/  FMUL R43, R43, R58.reuse ;  /* 0x0000003a2b2b7220 */ /* 0x080fe20000400000 */
[----:B------:R-:W-:Y:S01]  /*4020*/  ISETP.GT.AND P2, PT, R0, 0x8, P1 ;  /* 0x000000080000780c */ /* 0x000fe20000f44270 */
[-C--:B------:R-:W-:Y:S01]  /*4030*/  FMUL R44, R44, R58.reuse ;  /* 0x0000003a2c2c7220 */ /* 0x080fe20000400000 */
[----:B------:R-:W-:Y:S01]  /*4040*/  ISETP.GT.AND P1, PT, R3, 0x18, PT ;  /* 0x000000180300780c */ /* 0x000fe20003f24270 */
[-C--:B------:R-:W-:Y:S01]  /*4050*/  FMUL R45, R45, R58.reuse ;  /* 0x0000003a2d2d7220 */ /* 0x080fe20000400000 */
[----:B------:R-:W-:Y:S01]  /*4060*/  F2FP.F16.F32.PACK_AB R33, RZ, R33 ;  /* 0x00000021ff21723e */ /* 0x000fe200000000ff */
[----:B------:R-:W-:Y:S01]  /*4070*/  @P3 STG.E.U16 desc[UR36][R6.64+0x12], R31 ;  /* 0x0000121f06003986 */ /* 0x000fe2000c101524 */
[----:B------:R-:W-:Y:S01]  /*4080*/  ISETP.GT.AND P3, PT, R0, 0x8, P0 ;  /* 0x000000080000780c */ /* 0x000fe20000764270 */
[-C--:B------:R-:W-:Y:S01]  /*4090*/  FMUL R46, R46, R58.reuse ;  /* 0x0000003a2e2e7220 */ /* 0x080fe20000400000 */
[----:B------:R-:W-:Y:S01]  /*40a0*/  ISETP.GT.AND P0, PT, R3, 0x19, PT ;  /* 0x000000190300780c */ /* 0x000fe20003f04270 */
[----:B------:R-:W-:Y:S01]  /*40b0*/  @P4 STG.E.U16 desc[UR36][R4.64+0x20], R32 ;  /* 0x0000202004004986 */ /* 0x000fe2000c101524 */
[C---:B------:R-:W-:Y:S01]  /*40c0*/  ISETP.GT.AND P4, PT, R0.reuse, RZ, P1 ;  /* 0x000000ff0000720c */ /* 0x040fe20000f84270 */
[----:B------:R-:W-:Y:S01]  /*40d0*/  FMUL R47, R47, R58 ;  /* 0x0000003a2f2f7220 */ /* 0x000fe20000400000 */
[----:B------:R-:W-:Y:S01]  /*40e0*/  F2FP.F16.F32.PACK_AB R34, RZ, R34 ;  /* 0x00000022ff22723e */ /* 0x000fe200000000ff */
[----:B------:R-:W-:Y:S01]  /*40f0*/  @P5 STG.E.U16 desc[UR36][R4.64+0x22], R33 ;  /* 0x0000222104005986 */ /* 0x000fe2000c101524 */
[----:B------:R-:W-:Y:S01]  /*4100*/  ISETP.GT.AND P5, PT, R0, RZ, P0 ;  /* 0x000000ff0000720c */ /* 0x000fe200007a4270 */
[----:B------:R-:W-:Y:S01]  /*4110*/  FMUL R48, R48, R58 ;  /* 0x0000003a30307220 */ /* 0x000fe20000400000 */
[----:B------:R-:W-:Y:S01]  /*4120*/  F2FP.F16.F32.PACK_AB R35, RZ, R35 ;  /* 0x00000023ff23723e */ /* 0x000fe200000000ff */
[----:B------:R-:W-:Y:S01]  /*4130*/  @P2 STG.E.U16 desc[UR36][R6.64+0x20], R34 ;  /* 0x0000202206002986 */ /* 0x000fe2000c101524 */
[----:B------:R-:W-:Y:S01]  /*4140*/  F2FP.F16.F32.PACK_AB R36, RZ, R36 ;  /* 0x00000024ff24723e */ /* 0x000fe200000000ff */
[-C--:B------:R-:W-:Y:S01]  /*4150*/  FMUL R49, R49, R58.reuse ;  /* 0x0000003a31317220 */ /* 0x080fe20000400000 */
[----:B------:R-:W-:Y:S01]  /*4160*/  ISETP.GT.AND P2, PT, R0, 0x8, P1 ;  /* 0x000000080000780c */ /* 0x000fe20000f44270 */
[----:B------:R-:W-:Y:S01]  /*4170*/  @P3 STG.E.U16 desc[UR36][R6.64+0x22], R35 ;  /* 0x0000222306003986 */ /* 0x000fe2000c101524 */
[----:B------:R-:W-:Y:S01]  /*4180*/  ISETP.GT.AND P1, PT, R3, 0x20, PT ;  /* 0x000000200300780c */ /* 0x000fe20003f24270 */
[-C--:B------:R-:W-:Y:S01]  /*4190*/  FMUL R50, R50, R58.reuse ;  /* 0x0000003a32327220 */ /* 0x080fe20000400000 */
[----:B------:R-:W-:Y:S01]  /*41a0*/  F2FP.F16.F32.PACK_AB R37, RZ, R37 ;  /* 0x00000025ff25723e */ /* 0x000fe200000000ff */
[----:B------:R-:W-:Y:S01]  /*41b0*/  @P4 STG.E.U16 desc[UR36][R4.64+0x30], R36 ;  /* 0x0000302404004986 */ /* 0x000fe2000c101524 */
[C---:B------:R-:W-:Y:S01]  /*41c0*/  ISETP.GT.AND P3, PT, R0.reuse, 0x8, P0 ;  /* 0x000000080000780c */ /* 0x040fe20000764270 */
[-C--:B------:R-:W-:Y:S01]  /*41d0*/  FMUL R51, R51, R58.reuse ;  /* 0x0000003a33337220 */ /* 0x080fe20000400000 */
[----:B------:R-:W-:Y:S01]  /*41e0*/  ISETP.GT.AND P0, PT, R3, 0x21, PT ;  /* 0x000000210300780c */ /* 0x000fe20003f04270 */
[----:B------:R-:W-:Y:S01]  /*41f0*/  @P5 STG.E.U16 desc[UR36][R4.64+0x32], R37 ;  /* 0x0000322504005986 */ /* 0x000fe2000c101524 */
        /* <DEDUP_REMOVED lines=10> */
[----:B------:R-:W-:-:S02]  /*42a0*/  F2FP.F16.F32.PACK_AB R41, RZ, R41 ;  /* 0x00000029ff29723e */ /* 0x000fc400000000ff */
[C---:B------:R-:W-:Y:S01]  /*42b0*/  ISETP.GT.AND P1, PT, R0.reuse, 0x8, P1 ;  /* 0x000000080000780c */ /* 0x040fe20000f24270 */
[----:B------:R-:W-:Y:S01]  /*42c0*/  @P3 STG.E.U16 desc[UR36][R6.64+0x32], R39 ;  /* 0x0000322706003986 */ /* 0x000fe2000c101524 */
[C---:B------:R-:W-:Y:S02]  /*42d0*/  ISETP.GT.AND P2, PT, R0.reuse, 0x8, P0 ;  /* 0x000000080000780c */ /* 0x040fe40000744270 */
[C---:B------:R-:W-:Y:S01]  /*42e0*/  ISETP.GT.AND P0, PT, R3.reuse, 0x29, PT ;  /* 0x000000290300780c */ /* 0x040fe20003f04270 */
[----:B------:R-:W-:Y:S01]  /*42f0*/  @P4 STG.E.U16 desc[UR36][R4.64+0x40], R40 ;  /* 0x0000402804004986 */ /* 0x000fe2000c101524 */
[----:B------:R-:W-:Y:S02]  /*4300*/  ISETP.GT.AND P4, PT, R3, 0x28, PT ;  /* 0x000000280300780c */ /* 0x000fe40003f84270 */
[----:B------:R-:W-:Y:S01]  /*4310*/  F2FP.F16.F32.PACK_AB R42, RZ, R42 ;  /* 0x0000002aff2a723e */ /* 0x000fe200000000ff */
[----:B------:R-:W-:Y:S01]  /*4320*/  @P5 STG.E.U16 desc[UR36][R4.64+0x42], R41 ;  /* 0x0000422904005986 */ /* 0x000fe2000c101524 */
[----:B------:R-:W-:-:S02]  /*4330*/  ISETP.GT.AND P5, PT, R0, RZ, P4 ;  /* 0x000000ff0000720c */ /* 0x000fc400027a4270 */
[C---:B------:R-:W-:Y:S01]  /*4340*/  ISETP.GT.AND P3, PT, R0.reuse, RZ, P0 ;  /* 0x000000ff0000720c */ /* 0x040fe20000764270 */
[----:B------:R-:W-:Y:S01]  /*4350*/  @P1 STG.E.U16 desc[UR36][R6.64+0x40], R42 ;  /* 0x0000402a06001986 */ /* 0x000fe2000c101524 */
[----:B------:R-:W-:Y:S02]  /*4360*/  F2FP.F16.F32.PACK_AB R43, RZ, R43 ;  /* 0x0000002bff2b723e */ /* 0x000fe400000000ff */
[----:B------:R-:W-:Y:S02]  /*4370*/  F2FP.F16.F32.PACK_AB R44, RZ, R44 ;  /* 0x0000002cff2c723e */ /* 0x000fe400000000ff */
[C---:B------:R-:W-:Y:S01]  /*4380*/  ISETP.GT.AND P4, PT, R0.reuse, 0x8, P4 ;  /* 0x000000080000780c */ /* 0x040fe20002784270 */
[----:B------:R-:W-:Y:S01]  /*4390*/  @P2 STG.E.U16 desc[UR36][R6.64+0x42], R43 ;  /* 0x0000422b06002986 */ /* 0x000fe2000c101524 */
[----:B------:R-:W-:Y:S02]  /*43a0*/  F2FP.F16.F32.PACK_AB R45, RZ, R45 ;  /* 0x0000002dff2d723e */ /* 0x000fe400000000ff */
[----:B------:R-:W-:Y:S01]  /*43b0*/  ISETP.GT.AND P2, PT, R3, 0x31, PT ;  /* 0x000000310300780c */ /* 0x000fe20003f44270 */
[----:B------:R-:W-:Y:S01]  /*43c0*/  @P5 STG.E.U16 desc[UR36][R4.64+0x50], R44 ;  /* 0x0000502c04005986 */ /* 0x000fe2000c101524 */
[----:B------:R-:W-:-:S02]  /*43d0*/  ISETP.GT.AND P5, PT, R0, 0x8, P0 ;  /* 0x000000080000780c */ /* 0x000fc400007a4270 */
[C---:B------:R-:W-:Y:S01]  /*43e0*/  ISETP.GT.AND P1, PT, R3.reuse, 0x38, PT ;  /* 0x000000380300780c */ /* 0x040fe20003f24270 */
[----:B------:R-:W-:Y:S01]  /*43f0*/  @P3 STG.E.U16 desc[UR36][R4.64+0x52], R45 ;  /* 0x0000522d04003986 */ /* 0x000fe2000c101524 */
[C---:B------:R-:W-:Y:S02]  /*4400*/  ISETP.GT.AND P3, PT, R3.reuse, 0x30, PT ;  /* 0x000000300300780c */ /* 0x040fe40003f64270 */
[----:B------:R-:W-:Y:S01]  /*4410*/  ISETP.GT.AND P0, PT, R3, 0x39, PT ;  /* 0x000000390300780c */ /* 0x000fe20003f04270 */
[----:B------:R-:W-:Y:S01]  /*4420*/  @P4 IMAD.MOV.U32 R2, RZ, RZ, R6 ;  /* 0x000000ffff024224 */ /* 0x000fe200078e0006 */
[----:B------:R-:W-:Y:S01]  /*4430*/  F2FP.F16.F32.PACK_AB R46, RZ, R46 ;  /* 0x0000002eff2e723e */ /* 0x000fe200000000ff */
[----:B------:R-:W-:Y:S01]  /*4440*/  @P4 IMAD.MOV.U32 R3, RZ, RZ, R7 ;  /* 0x000000ffff034224 */ /* 0x000fe200078e0007 */
[----:B------:R-:W-:Y:S02]  /*4450*/  F2FP.F16.F32.PACK_AB R47, RZ, R47 ;  /* 0x0000002fff2f723e */ /* 0x000fe400000000ff */
[----:B------:R-:W-:-:S02]  /*4460*/  F2FP.F16.F32.PACK_AB R48, RZ, R48 ;  /* 0x00000030ff30723e */ /* 0x000fc400000000ff */
[----:B------:R1:W-:Y:S01]  /*4470*/  @P4 STG.E.U16 desc[UR36][R2.64+0x50], R46 ;  /* 0x0000502e02004986 */ /* 0x0003e2000c101524 */
[C---:B------:R-:W-:Y:S02]  /*4480*/  ISETP.GT.AND P4, PT, R0.reuse, RZ, P2 ;  /* 0x000000ff0000720c */ /* 0x040fe40001784270 */
[----:B------:R-:W-:Y:S02]  /*4490*/  F2FP.F16.F32.PACK_AB R49, RZ, R49 ;  /* 0x00000031ff31723e */ /* 0x000fe400000000ff */
[----:B------:R-:W-:Y:S02]  /*44a0*/  ISETP.GT.AND P2, PT, R0, 0x8, P2 ;  /* 0x000000080000780c */ /* 0x000fe40001744270 */
[----:B------:R-:W-:Y:S02]  /*44b0*/  F2FP.F16.F32.PACK_AB R50, RZ, R50 ;  /* 0x00000032ff32723e */ /* 0x000fe400000000ff */
[----:B------:R-:W-:Y:S02]  /*44c0*/  F2FP.F16.F32.PACK_AB R51, RZ, R51 ;  /* 0x00000033ff33723e */ /* 0x000fe400000000ff */
[----:B------:R-:W-:Y:S01]  /*44d0*/  F2FP.F16.F32.PACK_AB R52, RZ, R52 ;  /* 0x00000034ff34723e */ /* 0x000fe200000000ff */
[----:B-1----:R-:W-:Y:S01]  /*44e0*/  @P5 IMAD.MOV.U32 R2, RZ, RZ, R6 ;  /* 0x000000ffff025224 */ /* 0x002fe200078e0006 */
[----:B------:R-:W-:Y:S01]  /*44f0*/  F2FP.F16.F32.PACK_AB R53, RZ, R53 ;  /* 0x00000035ff35723e */ /* 0x000fe200000000ff */
[----:B------:R-:W-:Y:S01]  /*4500*/  @P5 IMAD.MOV.U32 R3, RZ, RZ, R7 ;  /* 0x000000ffff035224 */ /* 0x000fe200078e0007 */
[----:B------:R-:W-:-:S02]  /*4510*/  F2FP.F16.F32.PACK_AB R54, RZ, R54 ;  /* 0x00000036ff36723e */ /* 0x000fc400000000ff */
[----:B------:R-:W-:Y:S02]  /*4520*/  F2FP.F16.F32.PACK_AB R55, RZ, R55 ;  /* 0x00000037ff37723e */ /* 0x000fe400000000ff */
[----:B------:R1:W-:Y:S01]  /*4530*/  @P5 STG.E.U16 desc[UR36][R2.64+0x52], R47 ;  /* 0x0000522f02005986 */ /* 0x0003e2000c101524 */
[C---:B------:R-:W-:Y:S02]  /*4540*/  ISETP.GT.AND P5, PT, R0.reuse, RZ, P3 ;  /* 0x000000ff0000720c */ /* 0x040fe40001fa4270 */
[----:B------:R-:W-:-:S11]  /*4550*/  ISETP.GT.AND P3, PT, R0, 0x8, P3 ;  /* 0x000000080000780c */ /* 0x000fd60001f64270 */
[----:B-1----:R-:W-:Y:S02]  /*4560*/  @P5 IMAD.MOV.U32 R2, RZ, RZ, R4 ;  /* 0x000000ffff025224 */ /* 0x002fe400078e0004 */
[----:B------:R-:W-:-:S05]  /*4570*/  @P5 IMAD.MOV.U32 R3, RZ, RZ, R5 ;  /* 0x000000ffff035224 */ /* 0x000fca00078e0005 */
[----:B------:R1:W-:Y:S01]  /*4580*/  @P5 STG.E.U16 desc[UR36][R2.64+0x60], R48 ;  /* 0x0000603002005986 */ /* 0x0003e2000c101524 */
[C---:B------:R-:W-:Y:S02]  /*4590*/  ISETP.GT.AND P5, PT, R0.reuse, RZ, P0 ;  /* 0x000000ff0000720c */ /* 0x040fe400007a4270 */
[----:B------:R-:W-:Y:S01]  /*45a0*/  ISETP.GT.AND P0, PT, R0, 0x8, P0 ;  /* 0x000000080000780c */ /* 0x000fe20000704270 */
[----:B-1----:R-:W-:Y:S02]  /*45b0*/  @P4 IMAD.MOV.U32 R2, RZ, RZ, R4 ;  /* 0x000000ffff024224 */ /* 0x002fe400078e0004 */
[----:B------:R-:W-:-:S05]  /*45c0*/  @P4 IMAD.MOV.U32 R3, RZ, RZ, R5 ;  /* 0x000000ffff034224 */ /* 0x000fca00078e0005 */
[----:B------:R1:W-:Y:S01]  /*45d0*/  @P4 STG.E.U16 desc[UR36][R2.64+0x62], R49 ;  /* 0x0000623102004986 */ /* 0x0003e2000c101524 */
[C---:B------:R-:W-:Y:S02]  /*45e0*/  ISETP.GT.AND P4, PT, R0.reuse, RZ, P1 ;  /* 0x000000ff0000720c */ /* 0x040fe40000f84270 */
[----:B------:R-:W-:Y:S01]  /*45f0*/  ISETP.GT.AND P1, PT, R0, 0x8, P1 ;  /* 0x000000080000780c */ /* 0x000fe20000f24270 */
[----:B-1----:R-:W-:Y:S02]  /*4600*/  @P3 IMAD.MOV.U32 R2, RZ, RZ, R6 ;  /* 0x000000ffff023224 */ /* 0x002fe400078e0006 */
[----:B------:R-:W-:-:S05]  /*4610*/  @P3 IMAD.MOV.U32 R3, RZ, RZ, R7 ;  /* 0x000000ffff033224 */ /* 0x000fca00078e0007 */
[----:B------:R1:W-:Y:S02]  /*4620*/  @P3 STG.E.U16 desc[UR36][R2.64+0x60], R50 ;  /* 0x0000603202003986 */ /* 0x0003e4000c101524 */
[----:B-1----:R-:W-:Y:S02]  /*4630*/  @P2 IMAD.MOV.U32 R2, RZ, RZ, R6 ;  /* 0x000000ffff022224 */ /* 0x002fe400078e0006 */
[----:B------:R-:W-:-:S05]  /*4640*/  @P2 IMAD.MOV.U32 R3, RZ, RZ, R7 ;  /* 0x000000ffff032224 */ /* 0x000fca00078e0007 */
[----:B------:R1:W-:Y:S02]  /*4650*/  @P2 STG.E.U16 desc[UR36][R2.64+0x62], R51 ;  /* 0x0000623302002986 */ /* 0x0003e4000c101524 */
[----:B-1----:R-:W-:Y:S02]  /*4660*/  @P4 IMAD.MOV.U32 R2, RZ, RZ, R4 ;  /* 0x000000ffff024224 */ /* 0x002fe400078e0004 */
[----:B------:R-:W-:-:S05]  /*4670*/  @P4 IMAD.MOV.U32 R3, RZ, RZ, R5 ;  /* 0x000000ffff034224 */ /* 0x000fca00078e0005 */
[----:B------:R1:W-:Y:S04]  /*4680*/  @P4 STG.E.U16 desc[UR36][R2.64+0x70], R52 ;  /* 0x0000703402004986 */ /* 0x0003e8000c101524 */
[----:B------:R2:W-:Y:S01]  /*4690*/  @P5 STG.E.U16 desc[UR36][R4.64+0x72], R53 ;  /* 0x0000723504005986 */ /* 0x0005e2000c101524 */
[----:B-1----:R-:W-:Y:S02]  /*46a0*/  @P1 IMAD.MOV.U32 R2, RZ, RZ, R6 ;  /* 0x000000ffff021224 */ /* 0x002fe400078e0006 */
[----:B------:R-:W-:-:S05]  /*46b0*/  @P1 IMAD.MOV.U32 R3, RZ, RZ, R7 ;  /* 0x000000ffff031224 */ /* 0x000fca00078e0007 */
[----:B------:R2:W-:Y:S04]  /*46c0*/  @P1 STG.E.U16 desc[UR36][R2.64+0x70], R54 ;  /* 0x0000703602001986 */ /* 0x0005e8000c101524 */
[----:B------:R2:W-:Y:S02]  /*46d0*/  @P0 STG.E.U16 desc[UR36][R6.64+0x72], R55 ;  /* 0x0000723706000986 */ /* 0x0005e4000c101524 */
.L_x_99:
[----:B------:R-:W-:Y:S05]  /*46e0*/  BSYNC B0 ;  /* 0x0000000000007941 */ /* 0x000fea0003800000 */
.L_x_37:
[----:B0-2---:R-:W2:Y:S01]  /*46f0*/  LDL.64 R2, [R1] ;  /* 0x0000000001027983 */ /* 0x005ea20000100a00 */
[----:B------:R-:W-:Y:S01]  /*4700*/  ULDC.64 UR4, c[0x0][0x650] ;  /* 0x0001940000047ab9 */ /* 0x000fe20000000a00 */
[----:B------:R0:W-:Y:S01]  /*4710*/  SYNCS.ARRIVE.TRANS64.A1T0 RZ, [R66+UR47], RZ ;  /* 0x000000ff42ff79a7 */ /* 0x0001e2000810002f */
[----:B------:R-:W-:Y:S01]  /*4720*/  PRMT R0, RZ, 0x7610, R0 ;  /* 0x00007610ff007816 */ /* 0x000fe20000000000 */
[----:B-----5:R-:W-:Y:S02]  /*4730*/  IMAD.MOV.U32 R19, RZ, RZ, -0x1 ;  /* 0xffffffffff137424 */ /* 0x020fe400078e00ff */
[----:B------:R-:W-:Y:S01]  /*4740*/  IMAD.MOV.U32 R22, RZ, RZ, -0x1 ;  /* 0xffffffffff167424 */ /* 0x000fe200078e00ff */
[----:B--2---:R-:W-:-:S04]  /*4750*/  LEA R18, P0, R2, R18, 0x1 ;  /* 0x0000001202127211 */ /* 0x004fc800078008ff */
[----:B------:R-:W-:Y:S01]  /*4760*/  LEA.HI.X R17, R2, R17, R23, 0x1, P0 ;  /* 0x0000001102117211 */ /* 0x000fe200000f0c17 */
[----:B------:R-:W-:Y:S01]  /*4770*/  IMAD.MOV.U32 R2, RZ, RZ, -0x1 ;  /* 0xffffffffff027424 */ /* 0x000fe200078e00ff */
[----:B------:R-:W-:-:S04]  /*4780*/  ISETP.GE.U32.AND P0, PT, R18, UR4, PT ;  /* 0x0000000412007c0c */ /* 0x000fc8000bf06070 */
[----:B------:R-:W-:-:S13]  /*4790*/  ISETP.GE.U32.AND.EX P0, PT, R17, UR5, PT, P0 ;  /* 0x0000000511007c0c */ /* 0x000fda000bf06100 */
[----:B0-----:R-:W-:Y:S05]  /*47a0*/  @P0 BRA `(.L_x_100) ;  /* 0x0000000400700947 */ /* 0x001fea0003800000 */
[----:B-1----:R-:W0:Y:S01]  /*47b0*/  S2R R10, SR_CTAID.X ;  /* 0x00000000000a7919 */ /* 0x002e220000002500 */
[----:B---34-:R-:W1:Y:S01]  /*47c0*/  LDC.64 R8, c[0x0][0x628] ;  /* 0x00018a00ff087b82 */ /* 0x018e620000000a00 */
[----:B------:R-:W-:Y:S01]  /*47d0*/  ULDC UR4, c[0x0][0x150] ;  /* 0x0000540000047ab9 */ /* 0x000fe20000000800 */
[----:B------:R-:W-:Y:S01]  /*47e0*/  IMAD.MOV.U32 R6, RZ, RZ, R18 ;  /* 0x000000ffff067224 */ /* 0x000fe200078e0012 */
[----:B------:R-:W2:Y:S01]  /*47f0*/  S2R R20, SR_CTAID.Y ;  /* 0x0000000000147919 */ /* 0x000ea20000002600 */
[----:B------:R-:W-:-:S04]  /*4800*/  IMAD.MOV.U32 R7, RZ, RZ, R17 ;  /* 0x000000ffff077224 */ /* 0x000fc800078e0011 */
[----:B------:R-:W3:Y:S08]  /*4810*/  LDC R15, c[0x0][0x144] ;  /* 0x00005100ff0f7b82 */ /* 0x000ef00000000800 */
[----:B------:R-:W4:Y:S08]  /*4820*/  LDC R0, c[0x0][0x630] ;  /* 0x00018c00ff007b82 */ /* 0x000f300000000800 */
[----:B------:R-:W2:Y:S01]  /*4830*/  LDC.64 R12, c[0x0][0x620] ;  /* 0x00018800ff0c7b82 */ /* 0x000ea20000000a00 */
[----:B-1----:R-:W-:-:S04]  /*4840*/  ISETP.NE.U32.AND P0, PT, R8, RZ, PT ;  /* 0x000000ff0800720c */ /* 0x002fc80003f05070 */
[----:B------:R-:W-:Y:S02]  /*4850*/  ISETP.NE.AND.EX P0, PT, R9, RZ, PT, P0 ;  /* 0x000000ff0900720c */ /* 0x000fe40003f05300 */
[----:B0-----:R-:W-:-:S05]  /*4860*/  I2FP.F32.U32 R2, R10 ;  /* 0x0000000a00027245 */ /* 0x001fca0000201000 */
[----:B------:R-:W-:-:S04]  /*4870*/  FMUL R2, R2, UR4 ;  /* 0x0000000402027c20 */ /* 0x000fc80008400000 */
[----:B------:R0:W1:Y:S02]  /*4880*/  F2I.U32.TRUNC.NTZ R14, R2 ;  /* 0x00000002000e7305 */ /* 0x000064000020f000 */
[----:B---34-:R-:W-:Y:S05]  /*4890*/  @!P0 BRA `(.L_x_101) ;  /* 0x0000000000288947 */ /* 0x018fea0003800000 */
[----:B------:R-:W3:Y:S02]  /*48a0*/  LDC R3, c[0x0][0x634] ;  /* 0x00018d00ff037b82 */ /* 0x000ee40000000800 */
[----:B---3--:R-:W-:-:S05]  /*48b0*/  IADD3 R7, P0, R18, R3, RZ ;  /* 0x0000000312077210 */ /* 0x008fca0007f1e0ff */
[----:B------:R-:W-:-:S04]  /*48c0*/  IMAD.X R11, RZ, RZ, R17, P0 ;  /* 0x000000ffff0b7224 */ /* 0x000fc800000e0611 */
[----:B0-----:R-:W-:-:S04]  /*48d0*/  IMAD.WIDE.U32 R2, R11, R8, RZ ;  /* 0x000000080b027225 */ /* 0x001fc800078e00ff */
[----:B------:R-:W-:-:S04]  /*48e0*/  IMAD.WIDE.U32 R4, P0, R7, R9, R2 ;  /* 0x0000000907047225 */ /* 0x000fc80007800002 */
[----:B------:R-:W-:-:S04]  /*48f0*/  IMAD.WIDE.U32 R2, R7, R8, RZ ;  /* 0x0000000807027225 */ /* 0x000fc800078e00ff */
[----:B------:R-:W-:Y:S01]  /*4900*/  IMAD.X R7, RZ, RZ, RZ, P0 ;  /* 0x000000ffff077224 */ /* 0x000fe200000e06ff */
[----:B------:R-:W-:Y:S01]  /*4910*/  IADD3 RZ, P0, R3, R4, RZ ;  /* 0x0000000403ff7210 */ /* 0x000fe20007f1e0ff */
[----:B------:R-:W-:-:S04]  /*4920*/  IMAD.MOV.U32 R6, RZ, RZ, R5 ;  /* 0x000000ffff067224 */ /* 0x000fc800078e0005 */
[----:B------:R-:W-:-:S08]  /*4930*/  IMAD.WIDE.U32.X R6, R11, R9, R6, P0 ;  /* 0x000000090b067225 */ /* 0x000fd000000e0406 */
.L_x_101:
[----:B------:R-:W3:Y:S01]  /*4940*/  LDC.64 R26, c[0x0][0x640] ;  /* 0x00019000ff1a7b82 */ /* 0x000ee20000000a00 */
[-C--:B------:R-:W-:Y:S01]  /*4950*/  SHF.R.U64 R11, R6, R0.reuse, R7 ;  /* 0x00000000060b7219 */ /* 0x080fe20000001207 */
[----:B------:R-:W-:Y:S01]  /*4960*/  IMAD.MOV.U32 R19, RZ, RZ, R17 ;  /* 0x000000ffff137224 */ /* 0x000fe200078e0011 */
[----:B------:R-:W-:Y:S01]  /*4970*/  SHF.R.U32.HI R0, RZ, R0, R7 ;  /* 0x00000000ff007219 */ /* 0x000fe20000011607 */
[----:B-1----:R-:W-:Y:S01]  /*4980*/  IMAD.MOV R14, RZ, RZ, -R14 ;  /* 0x000000ffff0e7224 */ /* 0x002fe200078e0a0e */
[----:B------:R-:W-:Y:S01]  /*4990*/  IADD3 R5, P0, RZ, -R11, RZ ;  /* 0x8000000bff057210 */ /* 0x000fe20007f1e0ff */
[----:B------:R-:W-:Y:S01]  /*49a0*/  ULDC UR4, c[0x0][0x154] ;  /* 0x0000550000047ab9 */ /* 0x000fe20000000800 */
[----:B------:R-:W-:Y:S01]  /*49b0*/  IMAD.MOV.U32 R7, RZ, RZ, 0x1 ;  /* 0x00000001ff077424 */ /* 0x000fe200078e00ff */
[----:B------:R-:W1:Y:S01]  /*49c0*/  LDC R4, c[0x0][0x618] ;  /* 0x00018600ff047b82 */ /* 0x000e620000000800 */
[----:B------:R-:W-:Y:S02]  /*49d0*/  IMAD R22, R15, R14, R10 ;  /* 0x0000000e0f167224 */ /* 0x000fe400078e020a */
[----:B------:R-:W-:-:S04]  /*49e0*/  IMAD.X R3, RZ, RZ, ~R0, P0 ;  /* 0x000000ffff037224 */ /* 0x000fc800000e0e00 */
[-C--:B--2---:R-:W-:Y:S01]  /*49f0*/  IMAD R0, R3, R12.reuse, RZ ;  /* 0x0000000c03007224 */ /* 0x084fe200078e02ff */
[----:B------:R-:W2:Y:S01]  /*4a00*/  LDC R6, c[0x0][0x608] ;  /* 0x00018200ff067b82 */ /* 0x000ea20000000800 */
[----:B0-----:R-:W-:-:S04]  /*4a10*/  IMAD.WIDE.U32 R2, R5, R12, R18 ;  /* 0x0000000c05027225 */ /* 0x001fc800078e0012 */
[----:B------:R-:W-:Y:S01]  /*4a20*/  IMAD R5, R5, R13, R0 ;  /* 0x0000000d05057224 */ /* 0x000fe200078e0200 */
[----:B------:R-:W-:Y:S02]  /*4a30*/  I2FP.F32.U32 R0, R20 ;  /* 0x0000001400007245 */ /* 0x000fe40000201000 */
[----:B------:R-:W0:Y:S01]  /*4a40*/  LDC R24, c[0x0][0x658] ;  /* 0x00019600ff187b82 */ /* 0x000e220000000800 */
[----:B------:R-:W-:Y:S01]  /*4a50*/  IMAD.IADD R3, R3, 0x1, R5 ;  /* 0x0000000103037824 */ /* 0x000fe200078e0205 */
[----:B---3--:R-:W-:Y:S01]  /*4a60*/  ISETP.NE.U32.AND P0, PT, R26, RZ, PT ;  /* 0x000000ff1a00720c */ /* 0x008fe20003f05070 */
[----:B------:R-:W-:Y:S01]  /*4a70*/  FMUL R0, R0, UR4 ;  /* 0x0000000400007c20 */ /* 0x000fe20008400000 */
[----:B------:R-:W-:Y:S02]  /*4a80*/  IMAD.MOV.U32 R5, RZ, RZ, -0x1 ;  /* 0xffffffffff057424 */ /* 0x000fe400078e00ff */
[----:B------:R-:W-:Y:S01]  /*4a90*/  ISETP.NE.AND.EX P0, PT, R27, RZ, PT, P0 ;  /* 0x000000ff1b00720c */ /* 0x000fe20003f05300 */
[----:B------:R3:W4:Y:S01]  /*4aa0*/  F2I.U32.TRUNC.NTZ R12, R0 ;  /* 0x00000000000c7305 */ /* 0x000722000020f000 */
[----:B------:R-:W3:Y:S01]  /*4ab0*/  LDC R15, c[0x0][0x148] ;  /* 0x00005200ff0f7b82 */ /* 0x000ee20000000800 */
[----:B-1----:R-:W-:-:S02]  /*4ac0*/  SHF.R.U64 R10, R2, R4, R3 ;  /* 0x00000004020a7219 */ /* 0x002fc40000001203 */
[----:B------:R-:W-:-:S05]  /*4ad0*/  SHF.R.U32.HI R3, RZ, R4, R3 ;  /* 0x00000004ff037219 */ /* 0x000fca0000011603 */
[----:B------:R-:W1:Y:S01]  /*4ae0*/  LDC R14, c[0x0][0x600] ;  /* 0x00018000ff0e7b82 */ /* 0x000e620000000800 */
[-CC-:B--2---:R-:W-:Y:S02]  /*4af0*/  SHF.R.U64 R8, R10, R6.reuse, R3.reuse ;  /* 0x000000060a087219 */ /* 0x184fe40000001203 */
[----:B------:R-:W-:-:S05]  /*4b00*/  SHF.R.U32.HI R3, RZ, R6, R3 ;  /* 0x00000006ff037219 */ /* 0x000fca0000011603 */
[----:B------:R-:W2:Y:S01]  /*4b10*/  LDC R21, c[0x0][0x648] ;  /* 0x00019200ff157b82 */ /* 0x000ea20000000800 */
[-CC-:B0-----:R-:W-:Y:S02]  /*4b20*/  SHF.R.U64 R13, R8, R24.reuse, R3.reuse ;  /* 0x00000018080d7219 */ /* 0x181fe40000001203 */
[-C--:B------:R-:W-:Y:S02]  /*4b30*/  SHF.L.U32 R5, R5, R24.reuse, RZ ;  /* 0x0000001805057219 */ /* 0x080fe400000006ff */
[-C--:B------:R-:W-:Y:S01]  /*4b40*/  SHF.R.U32.HI R3, RZ, R24.reuse, R3 ;  /* 0x00000018ff037219 */ /* 0x080fe20000011603 */
[----:B------:R-:W-:Y:S01]  /*4b50*/  IMAD.MOV.U32 R2, RZ, RZ, R13 ;  /* 0x000000ffff027224 */ /* 0x000fe200078e000d */
[----:B------:R-:W-:Y:S01]  /*4b60*/  SHF.L.U32 R24, R7, R24, RZ ;  /* 0x0000001807187219 */ /* 0x000fe200000006ff */
[----:B------:R-:W0:Y:S01]  /*4b70*/  LDC R25, c[0x0][0x638] ;  /* 0x00018e00ff197b82 */ /* 0x000e220000000800 */
[----:B------:R-:W-:-:S07]  /*4b80*/  LOP3.LUT R19, RZ, R5, RZ, 0x33, !PT ;  /* 0x00000005ff137212 */ /* 0x000fce00078e33ff */
[----:B------:R-:W0:Y:S01]  /*4b90*/  LDC R28, c[0x0][0x610] ;  /* 0x00018400ff1c7b82 */ /* 0x000e220000000800 */
[----:B----4-:R-:W-:Y:S05]  /*4ba0*/  @!P0 BRA `(.L_x_102) ;  /* 0x0000000000288947 */ /* 0x010fea0003800000 */
[----:B---3--:R-:W3:Y:S02]  /*4bb0*/  LDC R0, c[0x0][0x64c] ;  /* 0x00019300ff007b82 */ /* 0x008ee40000000800 */
[----:B---3--:R-:W-:-:S05]  /*4bc0*/  IADD3 R7, P0, R13, R0, RZ ;  /* 0x000000000d077210 */ /* 0x008fca0007f1e0ff */
        /* <DEDUP_REMOVED lines=8> */
.L_x_102:
[----:B------:R-:W4:Y:S01]  /*4c50*/  LDC R4, c[0x0][0x65c] ;  /* 0x00019700ff047b82 */ /* 0x000f220000000800 */
[----:B--23--:R-:W-:Y:S01]  /*4c60*/  SHF.R.U64 R0, R2, R21, R3 ;  /* 0x0000001502007219 */ /* 0x00cfe20000001203 */
[----:B-1----:R-:W-:Y:S01]  /*4c70*/  VIADD R3, R14, 0xffffffff ;  /* 0xffffffff0e037836 */ /* 0x002fe20000000000 */
[----:B------:R-:W-:Y:S01]  /*4c80*/  LOP3.LUT R19, R8, R19, RZ, 0xc0, !PT ;  /* 0x0000001308137212 */ /* 0x000fe200078ec0ff */
[----:B------:R-:W-:Y:S02]  /*4c90*/  IMAD.MOV R12, RZ, RZ, -R12 ;  /* 0x000000ffff0c7224 */ /* 0x000fe400078e0a0c */
[----:B------:R-:W-:Y:S01]  /*4ca0*/  IMAD.MOV R2, RZ, RZ, -R0 ;  /* 0x000000ffff027224 */ /* 0x000fe200078e0a00 */
[----:B------:R-:W-:Y:S01]  /*4cb0*/  LOP3.LUT R3, R10, R3, RZ, 0xc0, !PT ;  /* 0x000000030a037212 */ /* 0x000fe200078ec0ff */
[----:B------:R-:W-:Y:S02]  /*4cc0*/  IMAD R19, R24, R0, R19 ;  /* 0x0000000018137224 */ /* 0x000fe400078e0213 */
[----:B0-----:R-:W-:-:S04]  /*4cd0*/  IMAD R0, R2, R25, R13 ;  /* 0x0000001902007224 */ /* 0x001fc800078e020d */
[----:B------:R-:W-:Y:S01]  /*4ce0*/  IMAD R2, R0, R14, R3 ;  /* 0x0000000e00027224 */ /* 0x000fe200078e0203 */
[----:B----4-:R-:W-:Y:S01]  /*4cf0*/  ISETP.NE.AND P0, PT, R4, 0x1, PT ;  /* 0x000000010400780c */ /* 0x010fe20003f05270 */
[----:B------:R-:W-:-:S05]  /*4d00*/  IMAD.MOV.U32 R4, RZ, RZ, 0x1 ;  /* 0x00000001ff047424 */ /* 0x000fca00078e00ff */
[----:B------:R-:W-:-:S07]  /*4d10*/  PRMT R0, R4, 0x7610, R0 ;  /* 0x0000761004007816 */ /* 0x000fce0000000000 */
[----:B------:R-:W-:-:S04]  /*4d20*/  @P0 IMAD R22, R15, R12, R20 ;  /* 0x0000000c0f160224 */ /* 0x000fc800078e0214 */
[----:B------:R-:W-:-:S05]  /*4d30*/  IMAD R19, R19, R28, R22 ;  /* 0x0000001c13137224 */ /* 0x000fca00078e0216 */
[----:B------:R-:W-:Y:S02]  /*4d40*/  SEL R22, R2, R19, !P0 ;  /* 0x0000001302167207 */ /* 0x000fe40004000000 */
[----:B------:R-:W-:Y:S01]  /*4d50*/  SEL R19, R19, R2, !P0 ;  /* 0x0000000213137207 */ /* 0x000fe20004000000 */
[----:B------:R-:W-:-:S07]  /*4d60*/  IMAD.MOV.U32 R2, RZ, RZ, R11 ;  /* 0x000000ffff027224 */ /* 0x000fce00078e000b */
.L_x_100:
[----:B------:R-:W-:Y:S02]  /*4d70*/  LOP3.LUT P0, RZ, R0, 0xff, RZ, 0xc0, !PT ;  /* 0x000000ff00ff7812 */ /* 0x000fe4000780c0ff */
[----:B------:R-:W-:-:S11]  /*4d80*/  LOP3.LUT R73, R73, 0x1, RZ, 0x3c, !PT ;  /* 0x0000000149497812 */ /* 0x000fd600078e3cff */
[----:B------:R-:W-:Y:S05]  /*4d90*/  @P0 BRA `(.L_x_103) ;  /* 0xffffffcc00300947 */ /* 0x000fea000383ffff */
[----:B------:R-:W-:Y:S05]  /*4da0*/  EXIT ;  /* 0x000000000000794d */ /* 0x000fea0003800000 */
.L_x_18:
[----:B------:R-:W-:-:S08]  /*4db0*/  ISETP.NE.AND P0, PT, R5, RZ, PT ;  /* 0x000000ff0500720c */ /* 0x000fd00003f05270 */
[----:B0-----:R-:W0:-:S00]  /*4dc0*/  USETMAXREG.DEALLOC.CTAPOOL 0x28 ;  /* 0x00000028000079c8 */ /* 0x001e0000080e0500 */
[----:B------:R-:W-:Y:S05]  /*4dd0*/  @P0 EXIT ;  /* 0x000000000000094d */ /* 0x000fea0003800000 */
[----:B0-----:R-:W-:Y:S01]  /*4de0*/  LOP3.LUT P0, RZ, R8, 0xff, RZ, 0xc0, !PT ;  /* 0x000000ff08ff7812 */ /* 0x001fe2000780c0ff */
[----:B------:R-:W-:Y:S02]  /*4df0*/  IMAD.MOV.U32 R0, RZ, RZ, 0x1 ;  /* 0x00000001ff007424 */ /* 0x000fe400078e00ff */
[----:B------:R-:W-:-:S10]  /*4e00*/  IMAD.MOV.U32 R6, RZ, RZ, RZ ;  /* 0x000000ffff067224 */ /* 0x000fd400078e00ff */
[----:B------:R-:W-:Y:S05]  /*4e10*/  @!P0 BRA `(.L_x_104) ;  /* 0x0000000c008c8947 */ /* 0x000fea0003800000 */
[----:B------:R-:W0:Y:S01]  /*4e20*/  S2UR UR9, SR_CgaCtaId ;  /* 0x00000000000979c3 */ /* 0x000e220000008800 */
[----:B------:R-:W-:Y:S01]  /*4e30*/  UMOV UR13, 0x1 ;  /* 0x00000001000d7882 */ /* 0x000fe20000000000 */
[----:B------:R-:W-:Y:S01]  /*4e40*/  LOP3.LUT P0, RZ, R4, 0x1f, RZ, 0xc0, !PT ;  /* 0x0000001f04ff7812 */ /* 0x000fe2000780c0ff */
[----:B------:R-:W-:Y:S01]  /*4e50*/  ULDC UR5, c[0x0][0x658] ;  /* 0x0001960000057ab9 */ /* 0x000fe20000000800 */
[----:B------:R-:W-:Y:S01]  /*4e60*/  UMOV UR7, 0xffffffff ;  /* 0xffffffff00077882 */ /* 0x000fe20000000000 */
[----:B------:R-:W-:Y:S01]  /*4e70*/  BSSY B0, `(.L_x_104) ;  /* 0x00000dd000007945 */ /* 0x000fe20003800000 */
[----:B------:R-:W-:Y:S01]  /*4e80*/  USHF.L.U32 UR7, UR7, UR5, URZ ;  /* 0x0000000507077299 */ /* 0x000fe2000800063f */
[C---:B------:R-:W-:Y:S01]  /*4e90*/  ISETP.NE.AND P2, PT, R3.reuse, RZ, PT ;  /* 0x000000ff0300720c */ /* 0x040fe20003f45270 */
[----:B------:R-:W-:Y:S01]  /*4ea0*/  IMAD.MOV.U32 R8, RZ, RZ, 0x1 ;  /* 0x00000001ff087424 */ /* 0x000fe200078e00ff */
[----:B------:R-:W-:Y:S01]  /*4eb0*/  ISETP.NE.OR P0, PT, R3, RZ, !P0 ;  /* 0x000000ff0300720c */ /* 0x000fe20004705670 */
[----:B------:R-:W-:Y:S01]  /*4ec0*/  IMAD.MOV.U32 R0, RZ, RZ, 0x1 ;  /* 0x00000001ff007424 */ /* 0x000fe200078e00ff */
[----:B------:R-:W-:Y:S01]  /*4ed0*/  LOP3.LUT R7, R16, 0x2, RZ, 0xfc, !PT ;  /* 0x0000000210077812 */ /* 0x000fe200078efcff */
[----:B------:R-:W-:Y:S01]  /*4ee0*/  IMAD.MOV.U32 R6, RZ, RZ, RZ ;  /* 0x000000ffff067224 */ /* 0x000fe200078e00ff */
[----:B------:R-:W-:Y:S01]  /*4ef0*/  ULDC UR4, c[0x0][0x600] ;  /* 0x0001800000047ab9 */ /* 0x000fe20000000800 */
[----:B------:R-:W-:Y:S01]  /*4f00*/  UMOV UR18, 0x11 ;  /* 0x0000001100127882 */ /* 0x000fe20000000000 */
[----:B------:R-:W-:-:S02]  /*4f10*/  USHF.L.U32 UR5, UR13, UR5, URZ ;  /* 0x000000050d057299 */ /* 0x000fc4000800063f */
[----:B------:R-:W-:Y:S02]  /*4f20*/  UIADD3 UR28, UR40, 0x1, URZ ;  /* 0x00000001281c7890 */ /* 0x000fe4000fffe03f */
[----:B------:R-:W-:Y:S02]  /*4f30*/  UIADD3 UR4, UR4, -0x1, URZ ;  /* 0xffffffff04047890 */ /* 0x000fe4000fffe03f */
[----:B------:R-:W-:Y:S01]  /*4f40*/  ULOP3.LUT UR7, URZ, UR7, URZ, 0x33, !UPT ;  /* 0x000000073f077292 */ /* 0x000fe2000f8e333f */
[----:B------:R-:W-:Y:S01]  /*4f50*/  ULDC.64 UR24, c[0x0][0x198] ;  /* 0x0000660000187ab9 */ /* 0x000fe20000000a00 */
[----:B0-----:R-:W-:Y:S02]  /*4f60*/  USHF.R.U32.HI UR27, URZ, 0x2, UR9 ;  /* 0x000000023f1b7899 */ /* 0x001fe40008011609 */
[----:B------:R-:W-:Y:S02]  /*4f70*/  ULOP3.LUT UR8, UR9, 0x3, URZ, 0xc0, !UPT ;  /* 0x0000000309087892 */ /* 0x000fe4000f8ec03f */
[----:B------:R-:W-:-:S02]  /*4f80*/  USHF.L.U32 UR6, UR9, 0x4, URZ ;  /* 0x0000000409067899 */ /* 0x000fc4000800063f */
[----:B------:R-:W-:Y:S02]  /*4f90*/  USHF.L.U32 UR26, UR9, 0x9, URZ ;  /* 0x00000009091a7899 */ /* 0x000fe4000800063f */
[----:B------:R-:W-:Y:S02]  /*4fa0*/  ULOP3.LUT UR9, UR9, 0xfffffffc, URZ, 0xc0, !UPT ;  /* 0xfffffffc09097892 */ /* 0x000fe4000f8ec03f */
[----:B------:R-:W-:Y:S02]  /*4fb0*/  UISETP.GT.U32.AND UP0, UPT, UR8, 0xffff, UPT ;  /* 0x0000ffff0800788c */ /* 0x000fe4000bf04070 */
[----:B------:R-:W-:Y:S02]  /*4fc0*/  ULOP3.LUT UR11, UR9, 0x1, URZ, 0xfc, !UPT ;  /* 0x00000001090b7892 */ /* 0x000fe4000f8efc3f */
[----:B------:R-:W-:Y:S02]  /*4fd0*/  ULOP3.LUT UR12, UR9, 0x2, URZ, 0xfc, !UPT ;  /* 0x00000002090c7892 */ /* 0x000fe4000f8efc3f */
[----:B------:R-:W-:-:S02]  /*4fe0*/  USHF.L.U32 UR10, UR13, UR9, URZ ;  /* 0x000000090d0a7299 */ /* 0x000fc4000800063f */
[----:B------:R-:W-:Y:S02]  /*4ff0*/  ULOP3.LUT UR9, UR9, 0x3, URZ, 0xfc, !UPT ;  /* 0x0000000309097892 */ /* 0x000fe4000f8efc3f */
[----:B------:R-:W-:Y:S02]  /*5000*/  USHF.L.U32 UR11, UR13, UR11, URZ ;  /* 0x0000000b0d0b7299 */ /* 0x000fe4000800063f */
[----:B------:R-:W-:Y:S02]  /*5010*/  USHF.L.U32 UR12, UR13, UR12, URZ ;  /* 0x0000000c0d0c7299 */ /* 0x000fe4000800063f */
[----:B------:R-:W-:Y:S02]  /*5020*/  USEL UR8, UR8, 0xffff, !UP0 ;  /* 0x0000ffff08087887 */ /* 0x000fe4000c000000 */
[----:B------:R-:W-:Y:S02]  /*5030*/  USHF.L.U32 UR9, UR13, UR9, URZ ;  /* 0x000000090d097299 */ /* 0x000fe4000800063f */
[----:B------:R-:W-:-:S02]  /*5040*/  ULOP3.LUT UR10, UR12, UR10, UR11, 0xfe, !UPT ;  /* 0x0000000a0c0a7292 */ /* 0x000fc4000f8efe0b */
[----:B------:R-:W-:Y:S02]  /*5050*/  ULOP3.LUT UR8, UR8, 0xffff, URZ, 0xc0, !UPT ;  /* 0x0000ffff08087892 */ /* 0x000fe4000f8ec03f */
[----:B------:R-:W-:Y:S02]  /*5060*/  ULOP3.LUT UR6, UR6, 0x30, URZ, 0xc0, !UPT ;  /* 0x0000003006067892 */ /* 0x000fe4000f8ec03f */
[----:B------:R-:W-:Y:S02]  /*5070*/  ULOP3.LUT UR13, UR10, UR9, URZ, 0xfc, !UPT ;  /* 0x000000090a0d7292 */ /* 0x000fe4000f8efc3f */
[----:B------:R-:W-:-:S12]  /*5080*/  USHF.L.U32 UR18, UR18, UR8, URZ ;  /* 0x0000000812127299 */ /* 0x000fd8000800063f */
.L_x_116:
[----:B------:R-:W-:-:S03]  /*5090*/  UMOV UR8, 0xffffffff ;  /* 0xffffffff00087882 */ /* 0x000fc60000000000 */
[----:B------:R-:W-:Y:S05]  /*50a0*/  BRA.DIV UR8, `(.L_x_105) ;  /* 0x0000001e085c7947 */ /* 0x000fea000b800000 */
[----:B------:R-:W-:-:S13]  /*50b0*/  ELECT P6, URZ, PT ;  /* 0x00000000003f782f */ /* 0x000fda00038c0000 */
.L_x_153:
[----:B------:R-:W0:Y:S01]  /*50c0*/  LDC R3, c[0x0][0x28c] ;  /* 0x0000a300ff037b82 */ /* 0x000e220000000800 */
[----:B------:R-:W-:Y:S01]  /*50d0*/  BSSY B1, `(.L_x_106) ;  /* 0x000003e000017945 */ /* 0x000fe20003800000 */
[----:B0-----:R-:W-:-:S13]  /*50e0*/  ISETP.LT.OR P6, PT, R3, 0x1, !P6 ;  /* 0x000000010300780c */ /* 0x001fda00077c1670 */
[----:B------:R-:W-:Y:S05]  /*50f0*/  @P6 BRA `(.L_x_107) ;  /* 0x0000000000ec6947 */ /* 0x000fea0003800000 */
[----:B------:R-:W-:Y:S01]  /*5100*/  LEA R19, R19, UR27, 0x1 ;  /* 0x0000001b13137c11 */ /* 0x000fe2000f8e08ff */
[----:B------:R-:W-:Y:S01]  /*5110*/  IMAD.MOV.U32 R12, RZ, RZ, RZ ;  /* 0x000000ffff0c7224 */ /* 0x000fe200078e00ff */
[----:B------:R-:W-:Y:S01]  /*5120*/  LEA R22, R22, UR6, 0x6 ;  /* 0x0000000616167c11 */ /* 0x000fe2000f8e30ff */
[----:B------:R-:W-:Y:S02]  /*5130*/  IMAD.U32 R13, RZ, RZ, UR28 ;  /* 0x0000001cff0d7e24 */ /* 0x000fe4000f8e00ff */
[----:B------:R-:W-:Y:S02]  /*5140*/  IMAD.MOV.U32 R3, RZ, RZ, R0 ;  /* 0x000000ffff037224 */ /* 0x000fe400078e0000 */
[----:B------:R-:W-:Y:S02]  /*5150*/  IMAD.MOV.U32 R4, RZ, RZ, R6 ;  /* 0x000000ffff047224 */ /* 0x000fe400078e0006 */
[----:B------:R-:W-:-:S07]  /*5160*/  IMAD.SHL.U32 R19, R19, 0x20, RZ ;  /* 0x0000002013137824 */ /* 0x000fce00078e00ff */
.L_x_111:
[----:B------:R-:W0:Y:S01]  /*5170*/  S2R R10, SR_CgaCtaId ;  /* 0x00000000000a7919 */ /* 0x000e220000008800 */
[----:B------:R-:W-:Y:S01]  /*5180*/  MOV R5, 0x400 ;  /* 0x0000040000057802 */ /* 0x000fe20000000f00 */
[----:B------:R-:W1:Y:S03]  /*5190*/  @!P2 LDC R9, c[0x0][0x500] ;  /* 0x00014000ff09ab82 */ /* 0x000e660000000800 */
[----:B0-----:R-:W-:Y:S02]  /*51a0*/  LEA R11, R10, R5, 0x18 ;  /* 0x000000050a0b7211 */ /* 0x001fe400078ec0ff */
[----:B------:R-:W-:-:S03]  /*51b0*/  SHF.L.U32 R5, R3, 0x1f, RZ ;  /* 0x0000001f03057819 */ /* 0x000fc600000006ff */
[----:B------:R-:W-:-:S04]  /*51c0*/  IMAD R10, R4, 0x8, R11 ;  /* 0x00000008040a7824 */ /* 0x000fc800078e020b */
[----:B------:R-:W0:Y:S02]  /*51d0*/  SYNCS.PHASECHK.TRANS64.TRYWAIT P1, [R10+URZ+0xe0], R5 ;  /* 0x0000e0050a0075a7 */ /* 0x000e24000802017f */
[----:B01----:R-:W-:Y:S05]  /*51e0*/  @!P1 BRA `(.L_x_108) ;  /* 0x0000001c002c9947 */ /* 0x003fea0003800000 */
.L_x_154:
[----:B0-----:R-:W-:Y:S01]  /*51f0*/  PRMT R5, R7, 0x9910, RZ ;  /* 0x0000991007057816 */ /* 0x001fe200000000ff */
[----:B------:R0:W-:Y:S03]  /*5200*/  @!P2 SYNCS.ARRIVE.TRANS64 RZ, [R10+URZ], R9 ;  /* 0x000000090affa9a7 */ /* 0x0001e6000800003f */
[----:B------:R-:W-:-:S13]  /*5210*/  ISETP.NE.AND P1, PT, R5, 0x2, PT ;  /* 0x000000020500780c */ /* 0x000fda0003f25270 */
[----:B0-----:R-:W-:Y:S05]  /*5220*/  @P1 BRA `(.L_x_109) ;  /* 0x0000000000041947 */ /* 0x001fea0003800000 */
[----:B------:R-:W-:Y:S01]  /*5230*/  BPT.TRAP 0x1 ;  /* 0x000000040000795c */ /* 0x000fe20000300000 */
.L_x_109:
[----:B------:R-:W-:Y:S05]  /*5240*/  @P0 BRA `(.L_x_110) ;  /* 0x0000000000040947 */ /* 0x000fea0003800000 */
[----:B------:R-:W-:Y:S01]  /*5250*/  BPT.TRAP 0x1 ;  /* 0x000000040000795c */ /* 0x000fe20000300000 */
.L_x_110:
[----:B------:R-:W-:Y:S01]  /*5260*/  R2UR UR8, R4 ;  /* 0x00000000040872ca */ /* 0x000fe200000e0000 */
[----:B------:R-:W-:Y:S01]  /*5270*/  VIADD R13, R13, 0xffffffff ;  /* 0xffffffff0d0d7836 */ /* 0x000fe20000000000 */
[----:B------:R-:W-:Y:S01]  /*5280*/  R2UR UR15, R11 ;  /* 0x000000000b0f72ca */ /* 0x000fe200000e0000 */
[----:B------:R-:W-:Y:S01]  /*5290*/  UIADD3 UR14, UP0, UR24, 0xf0, URZ ;  /* 0x000000f0180e7890 */ /* 0x000fe2000ff1e03f */
[----:B------:R-:W-:Y:S01]  /*52a0*/  R2UR UR22, R19 ;  /* 0x00000000131672ca */ /* 0x000fe200000e0000 */
[----:B------:R-:W-:Y:S01]  /*52b0*/  UIADD3 UR30, UP1, UR24, 0x1f0, URZ ;  /* 0x000001f0181e7890 */ /* 0x000fe2000ff3e03f */
[----:B------:R-:W-:Y:S01]  /*52c0*/  R2UR UR9, R10 ;  /* 0x000000000a0972ca */ /* 0x000fe200000e0000 */
[----:B------:R-:W-:Y:S01]  /*52d0*/  UPRMT UR19, URZ, 0x5410, UR18 ;  /* 0x000054103f137896 */ /* 0x000fe20008000012 */
[----:B------:R-:W-:Y:S01]  /*52e0*/  R2UR UR10, R12 ;  /* 0x000000000c0a72ca */ /* 0x000fe200000e0000 */
[----:B------:R-:W-:Y:S01]  /*52f0*/  VIADD R4, R4, 0x1 ;  /* 0x0000000104047836 */ /* 0x000fe20000000000 */
[----:B------:R-:W-:Y:S01]  /*5300*/  R2UR UR12, R2 ;  /* 0x00000000020c72ca */ /* 0x000fe200000e0000 */
[----:B------:R-:W-:Y:S01]  /*5310*/  UPRMT UR29, URZ, 0x5410, UR13 ;  /* 0x000054103f1d7896 */ /* 0x000fe2000800000d */
[----:B------:R-:W-:Y:S01]  /*5320*/  R2UR UR23, R22 ;  /* 0x00000000161772ca */ /* 0x000fe200000e0000 */
[----:B------:R-:W-:Y:S01]  /*5330*/  USHF.L.U32 UR8, UR8, 0xb, URZ ;  /* 0x0000000b08087899 */ /* 0x000fe2000800063f */
[----:B------:R-:W-:Y:S01]  /*5340*/  ISETP.GT.AND P3, PT, R13, 0x1, PT ;  /* 0x000000010d00780c */ /* 0x000fe20003f64270 */
[----:B------:R-:W-:Y:S01]  /*5350*/  UIADD3.X UR31, URZ, UR25, URZ, UP1, !UPT ;  /* 0x000000193f1f7290 */ /* 0x000fe20008ffe43f */
[----:B------:R-:W-:Y:S01]  /*5360*/  ISETP.NE.AND P1, PT, R4, 0x1c, PT ;  /* 0x0000001c0400780c */ /* 0x000fe20003f25270 */
[----:B------:R-:W-:Y:S01]  /*5370*/  ULEA UR11, UR27, UR8, 0xa ;  /* 0x000000081b0b7291 */ /* 0x000fe2000f8e503f */
[----:B------:R-:W-:Y:S01]  /*5380*/  VIADD R12, R12, 0x20 ;  /* 0x000000200c0c7836 */ /* 0x000fe20000000000 */
[----:B------:R-:W-:Y:S01]  /*5390*/  ULOP3.LUT UR8, UR8, 0x600, UR26, 0xf8, !UPT ;  /* 0x0000060008087892 */ /* 0x000fe2000f8ef81a */
[----:B------:R-:W-:Y:S01]  /*53a0*/  SEL R10, RZ, 0x1, P1 ;  /* 0x00000001ff0a7807 */ /* 0x000fe20000800000 */
[----:B------:R-:W-:Y:S01]  /*53b0*/  ULEA UR11, UR11, UR15, 0x1 ;  /* 0x0000000f0b0b7291 */ /* 0x000fe2000f8e083f */
[----:B------:R-:W-:Y:S01]  /*53c0*/  SEL R4, R4, RZ, P1 ;  /* 0x000000ff04047207 */ /* 0x000fe20000800000 */
[----:B------:R-:W-:Y:S01]  /*53d0*/  ULEA UR8, UR8, UR15, 0x1 ;  /* 0x0000000f08087291 */ /* 0x000fe2000f8e083f */
[----:B------:R-:W-:Y:S01]  /*53e0*/  LOP3.LUT R3, R3, R10, RZ, 0x3c, !PT ;  /* 0x0000000a03037212 */ /* 0x000fe200078e3cff */
[----:B------:R-:W-:-:S02]  /*53f0*/  UIADD3 UR20, UR11, 0x300, URZ ;  /* 0x000003000b147890 */ /* 0x000fc4000fffe03f */
[----:B------:R-:W-:Y:S02]  /*5400*/  UIADD3.X UR15, URZ, UR25, URZ, UP0, !UPT ;  /* 0x000000193f0f7290 */ /* 0x000fe400087fe43f */
[----:B------:R-:W-:Y:S01]  /*5410*/  UIADD3 UR21, UR8, 0x1c300, URZ ;  /* 0x0001c30008157890 */ /* 0x000fe2000fffe03f */
[----:B------:R-:W-:Y:S01]  /*5420*/  UMOV UR16, 0x0 ;  /* 0x0000000000107882 */ /* 0x000fe20000000000 */
[----:B------:R-:W-:Y:S01]  /*5430*/  UMOV UR17, 0x10000000 ;  /* 0x1000000000117882 */ /* 0x000fe20000000000 */
[----:B------:R-:W-:Y:S01]  /*5440*/  UMOV UR11, UR22 ;  /* 0x00000016000b7c82 */ /* 0x000fe20008000000 */
[----:B------:R-:W-:-:S03]  /*5450*/  UMOV UR8, UR20 ;  /* 0x0000001400087c82 */ /* 0x000fc60008000000 */
[----:B------:R0:W-:Y:S02]  /*5460*/  UTMALDG.3D.MULTICAST [UR8], [UR14], UR19, desc[UR16] ;  /* 0x000010080e0073b4 */ /* 0x0001e40008011813 */
[----:B0-----:R-:W-:Y:S01]  /*5470*/  UMOV UR8, UR21 ;  /* 0x0000001500087c82 */ /* 0x001fe20008000000 */
[----:B------:R-:W-:Y:S02]  /*5480*/  UMOV UR11, UR23 ;  /* 0x00000017000b7c82 */ /* 0x000fe40008000000 */
[----:B------:R0:W-:Y:S02]  /*5490*/  UTMALDG.3D.MULTICAST [UR8], [UR30], UR29, desc[UR16] ;  /* 0x000010081e0073b4 */ /* 0x0001e4000801181d */
[----:B0-----:R-:W-:Y:S05]  /*54a0*/  @P3 BRA `(.L_x_111) ;  /* 0xfffffffc00303947 */ /* 0x001fea000383ffff */
.L_x_107:
[----:B------:R-:W-:Y:S05]  /*54b0*/  BSYNC B1 ;  /* 0x0000000000017941 */ /* 0x000fea0003800000 */
.L_x_106:
[----:B------:R-:W2:Y:S01]  /*54c0*/  LDL.64 R10, [R1] ;  /* 0x00000000010a7983 */ /* 0x000ea20000100a00 */
[----:B------:R-:W-:Y:S01]  /*54d0*/  LOP3.LUT P4, RZ, R8, 0xff, RZ, 0xc0, !PT ;  /* 0x000000ff08ff7812 */ /* 0x000fe2000788c0ff */
[----:B------:R-:W-:Y:S01]  /*54e0*/  VIADD R9, R6, UR40 ;  /* 0x0000002806097c36 */ /* 0x000fe20008000000 */
[----:B------:R-:W-:Y:S01]  /*54f0*/  ULDC.64 UR8, c[0x0][0x650] ;  /* 0x0001940000087ab9 */ /* 0x000fe20000000a00 */
[----:B------:R-:W-:Y:S01]  /*5500*/  IMAD.U32 R4, RZ, RZ, UR40 ;  /* 0x00000028ff047e24 */ /* 0x000fe2000f8e00ff */
[----:B------:R-:W-:Y:S01]  /*5510*/  UISETP.GE.U32.AND UP0, UPT, UR40, 0x1c, UPT ;  /* 0x0000001c2800788c */ /* 0x000fe2000bf06070 */
[----:B------:R-:W-:Y:S01]  /*5520*/  BSSY B1, `(.L_x_112) ;  /* 0x000006f000017945 */ /* 0x000fe20003800000 */
[----:B------:R-:W-:Y:S01]  /*5530*/  ISETP.GT.U32.AND P1, PT, R9, 0x1b, PT ;  /* 0x0000001b0900780c */ /* 0x000fe20003f24070 */
[----:B------:R-:W-:Y:S01]  /*5540*/  IMAD.MOV.U32 R19, RZ, RZ, -0x1 ;  /* 0xffffffffff137424 */ /* 0x000fe200078e00ff */
[----:B------:R-:W-:Y:S01]  /*5550*/  PRMT R8, RZ, 0x7610, R8 ;  /* 0x00007610ff087816 */ /* 0x000fe20000000008 */
[----:B------:R-:W-:Y:S01]  /*5560*/  IMAD.MOV.U32 R22, RZ, RZ, -0x1 ;  /* 0xffffffffff167424 */ /* 0x000fe200078e00ff */
[----:B------:R-:W-:-:S02]  /*5570*/  ISETP.LT.U32.AND P1, PT, R4, 0x1c, P1 ;  /* 0x0000001c0400780c */ /* 0x000fc40000f21070 */
[----:B------:R-:W-:Y:S01]  /*5580*/  PLOP3.LUT P3, PT, PT, PT, UP0, 0x80, 0x0 ;  /* 0x000000000000781c */ /* 0x000fe20003f6f008 */
[----:B------:R-:W0:Y:S01]  /*5590*/  @P4 S2R R3, SR_CgaCtaId ;  /* 0x0000000000034919 */ /* 0x000e220000008800 */
[----:B------:R-:W-:Y:S02]  /*55a0*/  @P4 MOV R2, 0x400 ;  /* 0x0000040000024802 */ /* 0x000fe40000000f00 */
[----:B------:R-:W-:-:S04]  /*55b0*/  SEL R5, RZ, 0x1, !P1 ;  /* 0x00000001ff057807 */ /* 0x000fc80004800000 */
[----:B------:R-:W-:Y:S02]  /*55c0*/  LOP3.LUT R0, R0, R5, RZ, 0x3c, !PT ;  /* 0x0000000500007212 */ /* 0x000fe400078e3cff */
[----:B0-----:R-:W-:-:S04]  /*55d0*/  @P4 LEA R2, R3, R2, 0x18 ;  /* 0x0000000203024211 */ /* 0x001fc800078ec0ff */
[----:B------:R0:W-:Y:S02]  /*55e0*/  @P4 SYNCS.ARRIVE.TRANS64.A1T0 RZ, [R2+URZ+0x1f8], RZ ;  /* 0x0001f8ff02ff49a7 */ /* 0x0001e4000810003f */
[----:B0-----:R-:W-:-:S05]  /*55f0*/  SHF.R.U32.HI R2, RZ, 0x2, R9 ;  /* 0x00000002ff027819 */ /* 0x001fca0000011609 */
[----:B------:R-:W-:-:S04]  /*5600*/  IMAD.WIDE.U32 R2, R2, 0x24924925, RZ ;  /* 0x2492492502027825 */ /* 0x000fc800078e00ff */
[----:B------:R-:W-:Y:S01]  /*5610*/  IMAD R6, R3, -0x1c, R9 ;  /* 0xffffffe403067824 */ /* 0x000fe200078e0209 */
[--C-:B------:R-:W-:Y:S01]  /*5620*/  @P3 LOP3.LUT R0, R0, 0x1, R3.reuse, 0x78, !PT ;  /* 0x0000000100003812 */ /* 0x100fe200078e7803 */
[----:B------:R-:W-:Y:S01]  /*5630*/  IMAD.MOV.U32 R2, RZ, RZ, -0x1 ;  /* 0xffffffffff027424 */ /* 0x000fe200078e00ff */
[----:B------:R-:W-:Y:S02]  /*5640*/  PRMT R3, RZ, 0x7610, R3 ;  /* 0x00007610ff037816 */ /* 0x000fe40000000003 */
[----:B--2---:R-:W-:-:S04]  /*5650*/  IADD3 R18, P4, R18, R10, RZ ;  /* 0x0000000a12127210 */ /* 0x004fc80007f9e0ff */
[----:B------:R-:W-:Y:S01]  /*5660*/  ISETP.GE.U32.AND P1, PT, R18, UR8, PT ;  /* 0x0000000812007c0c */ /* 0x000fe2000bf26070 */
[----:B------:R-:W-:-:S05]  /*5670*/  IMAD.X R17, R17, 0x1, R23, P4 ;  /* 0x0000000111117824 */ /* 0x000fca00020e0617 */
[----:B------:R-:W-:-:S13]  /*5680*/  ISETP.GE.U32.AND.EX P1, PT, R17, UR9, PT, P1 ;  /* 0x0000000911007c0c */ /* 0x000fda000bf26110 */
[----:B------:R-:W-:Y:S05]  /*5690*/  @P1 BRA `(.L_x_113) ;  /* 0x00000004005c1947 */ /* 0x000fea0003800000 */
[----:B------:R-:W0:Y:S01]  /*56a0*/  S2R R11, SR_CTAID.X ;  /* 0x00000000000b7919 */ /* 0x000e220000002500 */
[----:B------:R-:W-:Y:S01]  /*56b0*/  ULDC.64 UR8, c[0x0][0x628] ;  /* 0x00018a0000087ab9 */ /* 0x000fe20000000a00 */
[----:B------:R-:W1:Y:S01]  /*56c0*/  LDC R12, c[0x0][0x144] ;  /* 0x00005100ff0c7b82 */ /* 0x000e620000000800 */
[----:B------:R-:W-:Y:S01]  /*56d0*/  ISETP.NE.U32.AND P1, PT, RZ, UR8, PT ;  /* 0x00000008ff007c0c */ /* 0x000fe2000bf25070 */
[----:B------:R-:W2:Y:S01]  /*56e0*/  S2R R9, SR_CTAID.Y ;  /* 0x0000000000097919 */ /* 0x000ea20000002600 */
[----:B------:R-:W-:Y:S01]  /*56f0*/  ULDC UR10, c[0x0][0x150] ;  /* 0x00005400000a7ab9 */ /* 0x000fe20000000800 */
[----:B------:R-:W-:Y:S01]  /*5700*/  ULDC UR11, c[0x0][0x630] ;  /* 0x00018c00000b7ab9 */ /* 0x000fe20000000800 */
[----:B------:R-:W-:Y:S01]  /*5710*/  ISETP.NE.AND.EX P1, PT, RZ, UR9, PT, P1 ;  /* 0x00000009ff007c0c */ /* 0x000fe2000bf25310 */
[----:B------:R-:W-:Y:S01]  /*5720*/  IMAD.MOV.U32 R2, RZ, RZ, R18 ;  /* 0x000000ffff027224 */ /* 0x000fe200078e0012 */
[----:B0-----:R-:W-:-:S05]  /*5730*/  I2FP.F32.U32 R3, R11 ;  /* 0x0000000b00037245 */ /* 0x001fca0000201000 */
[----:B------:R-:W-:Y:S01]  /*5740*/  FMUL R14, R3, UR10 ;  /* 0x0000000a030e7c20 */ /* 0x000fe20008400000 */
[----:B------:R-:W-:-:S05]  /*5750*/  IMAD.MOV.U32 R3, RZ, RZ, R17 ;  /* 0x000000ffff037224 */ /* 0x000fca00078e0011 */
[----:B--2---:R-:W-:Y:S05]  /*5760*/  @!P1 BRA `(.L_x_114) ;  /* 0x0000000000289947 */ /* 0x004fea0003800000 */
[----:B------:R-:W-:Y:S02]  /*5770*/  ULDC UR10, c[0x0][0x634] ;  /* 0x00018d00000a7ab9 */ /* 0x000fe40000000800 */
[----:B------:R-:W-:-:S05]  /*5780*/  IADD3 R3, P1, R18, UR10, RZ ;  /* 0x0000000a12037c10 */ /* 0x000fca000ff3e0ff */
[----:B------:R-:W-:-:S04]  /*5790*/  IMAD.X R13, RZ, RZ, R17, P1 ;  /* 0x000000ffff0d7224 */ /* 0x000fc800008e0611 */
[----:B------:R-:W-:-:S04]  /*57a0*/  IMAD.WIDE.U32 R4, R13, UR8, RZ ;  /* 0x000000080d047c25 */ /* 0x000fc8000f8e00ff */
[----:B------:R-:W-:-:S04]  /*57b0*/  IMAD.WIDE.U32 R4, P1, R3, UR9, R4 ;  /* 0x0000000903047c25 */ /* 0x000fc8000f820004 */
[----:B------:R-:W-:-:S04]  /*57c0*/  IMAD.WIDE.U32 R2, R3, UR8, RZ ;  /* 0x0000000803027c25 */ /* 0x000fc8000f8e00ff */
[----:B------:R-:W-:Y:S01]  /*57d0*/  IMAD.MOV.U32 R2, RZ, RZ, R5 ;  /* 0x000000ffff027224 */ /* 0x000fe200078e0005 */
[----:B------:R-:W-:Y:S01]  /*57e0*/  IADD3 RZ, P3, R3, R4, RZ ;  /* 0x0000000403ff7210 */ /* 0x000fe20007f7e0ff */
[----:B------:R-:W-:-:S04]  /*57f0*/  IMAD.X R3, RZ, RZ, RZ, P1 ;  /* 0x000000ffff037224 */ /* 0x000fc800008e06ff */
[----:B------:R-:W-:-:S08]  /*5800*/  IMAD.WIDE.U32.X R2, R13, UR9, R2, P3 ;  /* 0x000000090d027c25 */ /* 0x000fd000098e0402 */
.L_x_114:
[--C-:B------:R-:W-:Y:S01]  /*5810*/  SHF.R.U64 R10, R2, UR11, R3.reuse ;  /* 0x0000000b020a7c19 */ /* 0x100fe20008001203 */
[----:B------:R-:W0:Y:S01]  /*5820*/  F2I.U32.TRUNC.NTZ R14, R14 ;  /* 0x0000000e000e7305 */ /* 0x000e22000020f000 */
[----:B------:R-:W-:Y:S01]  /*5830*/  SHF.R.U32.HI R2, RZ, UR11, R3 ;  /* 0x0000000bff027c19 */ /* 0x000fe20008011603 */
[----:B------:R-:W-:Y:S01]  /*5840*/  ULDC.64 UR8, c[0x0][0x620] ;  /* 0x0001880000087ab9 */ /* 0x000fe20000000a00 */
[----:B------:R-:W-:Y:S01]  /*5850*/  IADD3 R5, P1, RZ, -R10, RZ ;  /* 0x8000000aff057210 */ /* 0x000fe20007f3e0ff */
[----:B------:R-:W-:Y:S01]  /*5860*/  IMAD.MOV.U32 R3, RZ, RZ, R17 ;  /* 0x000000ffff037224 */ /* 0x000fe200078e0011 */
[----:B------:R-:W-:-:S03]  /*5870*/  ULDC.64 UR10, c[0x0][0x640] ;  /* 0x00019000000a7ab9 */ /* 0x000fc60000000a00 */
[----:B------:R-:W-:Y:S01]  /*5880*/  IMAD.X R2, RZ, RZ, ~R2, P1 ;  /* 0x000000ffff027224 */ /* 0x000fe200008e0e02 */
[----:B------:R-:W-:-:S03]  /*5890*/  ISETP.NE.U32.AND P1, PT, RZ, UR10, PT ;  /* 0x0000000aff007c0c */ /* 0x000fc6000bf25070 */
[----:B------:R-:W-:Y:S01]  /*58a0*/  IMAD R4, R2, UR8, RZ ;  /* 0x0000000802047c24 */ /* 0x000fe2000f8e02ff */
[----:B------:R-:W-:Y:S01]  /*58b0*/  ISETP.NE.AND.EX P1, PT, RZ, UR11, PT, P1 ;  /* 0x0000000bff007c0c */ /* 0x000fe2000bf25310 */
[----:B------:R-:W-:-:S04]  /*58c0*/  IMAD.MOV.U32 R2, RZ, RZ, R18 ;  /* 0x000000ffff027224 */ /* 0x000fc800078e0012 */
[----:B------:R-:W-:Y:S01]  /*58d0*/  IMAD.WIDE.U32 R2, R5, UR8, R2 ;  /* 0x0000000805027c25 */ /* 0x000fe2000f8e0002 */
[----:B------:R-:W-:-:S03]  /*58e0*/  ULDC UR8, c[0x0][0x618] ;  /* 0x0001860000087ab9 */ /* 0x000fc60000000800 */
[----:B------:R-:W-:Y:S01]  /*58f0*/  IMAD R5, R5, UR9, R4 ;  /* 0x0000000905057c24 */ /* 0x000fe2000f8e0204 */
[----:B------:R-:W-:Y:S01]  /*5900*/  ULDC UR9, c[0x0][0x154] ;  /* 0x0000550000097ab9 */ /* 0x000fe20000000800 */
[----:B0-----:R-:W-:Y:S02]  /*5910*/  IMAD.MOV R4, RZ, RZ, -R14 ;  /* 0x000000ffff047224 */ /* 0x001fe400078e0a0e */
[----:B------:R-:W0:Y:S01]  /*5920*/  LDC R14, c[0x0][0x148] ;  /* 0x00005200ff0e7b82 */ /* 0x000e220000000800 */
[----:B------:R-:W-:Y:S02]  /*5930*/  IMAD.IADD R3, R3, 0x1, R5 ;  /* 0x0000000103037824 */ /* 0x000fe400078e0205 */
[----:B-1----:R-:W-:Y:S01]  /*5940*/  IMAD R11, R12, R4, R11 ;  /* 0x000000040c0b7224 */ /* 0x002fe200078e020b */
[----:B------:R-:W-:Y:S02]  /*5950*/  I2FP.F32.U32 R4, R9 ;  /* 0x0000000900047245 */ /* 0x000fe40000201000 */
[----:B------:R-:W-:-:S02]  /*5960*/  SHF.R.U64 R12, R2, UR8, R3 ;  /* 0x00000008020c7c19 */ /* 0x000fc40008001203 */
[----:B------:R-:W-:Y:S01]  /*5970*/  SHF.R.U32.HI R3, RZ, UR8, R3 ;  /* 0x00000008ff037c19 */ /* 0x000fe20008011603 */
[----:B------:R-:W-:Y:S01]  /*5980*/  FMUL R4, R4, UR9 ;  /* 0x0000000904047c20 */ /* 0x000fe20008400000 */
[----:B------:R-:W-:Y:S02]  /*5990*/  ULDC UR8, c[0x0][0x608] ;  /* 0x0001820000087ab9 */ /* 0x000fe40000000800 */
[--C-:B------:R-:W-:Y:S01]  /*59a0*/  SHF.R.U64 R15, R12, UR8, R3.reuse ;  /* 0x000000080c0f7c19 */ /* 0x100fe20008001203 */
[----:B------:R1:W2:Y:S01]  /*59b0*/  F2I.U32.TRUNC.NTZ R20, R4 ;  /* 0x0000000400147305 */ /* 0x0002a2000020f000 */
[----:B------:R-:W-:Y:S01]  /*59c0*/  SHF.R.U32.HI R2, RZ, UR8, R3 ;  /* 0x00000008ff027c19 */ /* 0x000fe20008011603 */
[----:B------:R-:W-:-:S03]  /*59d0*/  ULDC UR8, c[0x0][0x658] ;  /* 0x0001960000087ab9 */ /* 0x000fc60000000800 */
[--C-:B------:R-:W-:Y:S02]  /*59e0*/  SHF.R.U64 R13, R15, UR8, R2.reuse ;  /* 0x000000080f0d7c19 */ /* 0x100fe40008001202 */
[----:B------:R-:W-:-:S03]  /*59f0*/  SHF.R.U32.HI R19, RZ, UR8, R2 ;  /* 0x00000008ff137c19 */ /* 0x000fc60008011602 */
[----:B------:R-:W-:Y:S02]  /*5a00*/  IMAD.MOV.U32 R2, RZ, RZ, R13 ;  /* 0x000000ffff027224 */ /* 0x000fe400078e000d */
[----:B------:R-:W-:Y:S01]  /*5a10*/  IMAD.MOV.U32 R3, RZ, RZ, R19 ;  /* 0x000000ffff037224 */ /* 0x000fe200078e0013 */
[----:B-1----:R-:W-:Y:S06]  /*5a20*/  @!P1 BRA `(.L_x_115) ;  /* 0x0000000000289947 */ /* 0x002fec0003800000 */
        /* <DEDUP_REMOVED lines=10> */
.L_x_115:
[----:B------:R-:W1:Y:S01]  /*5ad0*/  LDC R4, c[0x0][0x65c] ;  /* 0x00019700ff047b82 */ /* 0x000e620000000800 */
[----:B------:R-:W-:Y:S01]  /*5ae0*/  ULDC UR8, c[0x0][0x648] ;  /* 0x0001920000087ab9 */ /* 0x000fe20000000800 */
[----:B------:R-:W-:Y:S01]  /*5af0*/  LOP3.LUT R15, R15, UR7, RZ, 0xc0, !PT ;  /* 0x000000070f0f7c12 */ /* 0x000fe2000f8ec0ff */
[----:B--2---:R-:W-:Y:S01]  /*5b00*/  IMAD.MOV R20, RZ, RZ, -R20 ;  /* 0x000000ffff147224 */ /* 0x004fe200078e0a14 */
[----:B------:R-:W-:Y:S01]  /*5b10*/  SHF.R.U64 R2, R2, UR8, R3 ;  /* 0x0000000802027c19 */ /* 0x000fe20008001203 */
[----:B------:R-:W-:Y:S01]  /*5b20*/  ULDC UR8, c[0x0][0x638] ;  /* 0x00018e0000087ab9 */ /* 0x000fe20000000800 */
[----:B------:R-:W-:Y:S01]  /*5b30*/  LOP3.LUT R12, R12, UR4, RZ, 0xc0, !PT ;  /* 0x000000040c0c7c12 */ /* 0x000fe2000f8ec0ff */
[----:B------:R-:W-:Y:S01]  /*5b40*/  ULDC UR9, c[0x0][0x610] ;  /* 0x0001840000097ab9 */ /* 0x000fe20000000800 */
[----:B------:R-:W-:Y:S01]  /*5b50*/  IMAD.MOV.U32 R3, RZ, RZ, 0x1 ;  /* 0x00000001ff037424 */ /* 0x000fe200078e00ff */
[----:B-1----:R-:W-:Y:S01]  /*5b60*/  ISETP.NE.AND P1, PT, R4, 0x1, PT ;  /* 0x000000010400780c */ /* 0x002fe20003f25270 */
[----:B------:R-:W-:-:S02]  /*5b70*/  IMAD.MOV R4, RZ, RZ, -R2 ;  /* 0x000000ffff047224 */ /* 0x000fc400078e0a02 */
[----:B------:R-:W-:Y:S02]  /*5b80*/  IMAD R2, R2, UR5, R15 ;  /* 0x0000000502027c24 */ /* 0x000fe4000f8e020f */
[----:B------:R-:W-:Y:S01]  /*5b90*/  IMAD R13, R4, UR8, R13 ;  /* 0x00000008040d7c24 */ /* 0x000fe2000f8e020d */
[----:B------:R-:W-:-:S07]  /*5ba0*/  ULDC UR8, c[0x0][0x600] ;  /* 0x0001800000087ab9 */ /* 0x000fce0000000800 */
[----:B0-----:R-:W-:-:S04]  /*5bb0*/  @P1 IMAD R11, R14, R20, R9 ;  /* 0x000000140e0b1224 */ /* 0x001fc800078e0209 */
[----:B------:R-:W-:Y:S02]  /*5bc0*/  IMAD R11, R2, UR9, R11 ;  /* 0x00000009020b7c24 */ /* 0x000fe4000f8e020b */
[----:B------:R-:W-:-:S05]  /*5bd0*/  IMAD R2, R13, UR8, R12 ;  /* 0x000000080d027c24 */ /* 0x000fca000f8e020c */
[----:B------:R-:W-:Y:S02]  /*5be0*/  SEL R22, R2, R11, !P1 ;  /* 0x0000000b02167207 */ /* 0x000fe40004800000 */
[----:B------:R-:W-:Y:S01]  /*5bf0*/  SEL R19, R11, R2, !P1 ;  /* 0x000000020b137207 */ /* 0x000fe20004800000 */
[----:B------:R-:W-:-:S07]  /*5c00*/  IMAD.MOV.U32 R2, RZ, RZ, R10 ;  /* 0x000000ffff027224 */ /* 0x000fce00078e000a */
.L_x_113:
[----:B------:R-:W-:Y:S05]  /*5c10*/  BSYNC B1 ;  /* 0x0000000000017941 */ /* 0x000fea0003800000 */
.L_x_112:
[----:B------:R-:W-:-:S13]  /*5c20*/  LOP3.LUT P1, RZ, R3, 0xff, RZ, 0xc0, !PT ;  /* 0x000000ff03ff7812 */ /* 0x000fda000782c0ff */
[----:B------:R-:W-:Y:S05]  /*5c30*/  @P1 BRA `(.L_x_116) ;  /* 0xfffffff400141947 */ /* 0x000fea000383ffff */
[----:B------:R-:W-:Y:S05]  /*5c40*/  BSYNC B0 ;  /* 0x0000000000007941 */ /* 0x000fea0003800000 */
.L_x_104:
[----:B------:R-:W-:-:S03]  /*5c50*/  UMOV UR8, 0xffffffff ;  /* 0xffffffff00087882 */ /* 0x000fc60000000000 */
[----:B------:R-:W-:Y:S05]  /*5c60*/  BRA.DIV UR8, `(.L_x_117) ;  /* 0x0000001208a07947 */ /* 0x000fea000b800000 */
[----:B------:R-:W-:-:S13]  /*5c70*/  ELECT P6, URZ, PT ;  /* 0x00000000003f782f */ /* 0x000fda00038c0000 */
.L_x_157:
[----:B------:R-:W-:Y:S04]  /*5c80*/  BSSY B0, `(.L_x_118) ;  /* 0x0000103000007945 */ /* 0x000fe80003800000 */
[----:B------:R-:W-:Y:S05]  /*5c90*/  @!P6 BRA `(.L_x_119) ;  /* 0x000000100004e947 */ /* 0x000fea0003800000 */
[----:B------:R-:W-:-:S04]  /*5ca0*/  LOP3.LUT R16, R16, 0x2, RZ, 0xfc, !PT ;  /* 0x0000000210107812 */ /* 0x000fc800078efcff */
[----:B------:R-:W-:-:S13]  /*5cb0*/  ISETP.NE.AND P0, PT, R16, 0x3, PT ;  /* 0x000000031000780c */ /* 0x000fda0003f05270 */
[----:B------:R-:W-:Y:S05]  /*5cc0*/  @!P0 BRA `(.L_x_120) ;  /* 0x0000000000048947 */ /* 0x000fea0003800000 */
[----:B------:R-:W-:Y:S01]  /*5cd0*/  BPT.TRAP 0x1 ;  /* 0x000000040000795c */ /* 0x000fe20000300000 */
.L_x_120:
[----:B------:R-:W0:Y:S01]  /*5ce0*/  S2R R3, SR_CgaCtaId ;  /* 0x0000000000037919 */ /* 0x000e220000008800 */
[----:B------:R-:W-:-:S04]  /*5cf0*/  MOV R2, 0x400 ;  /* 0x0000040000027802 */ /* 0x000fc80000000f00 */
[----:B0-----:R-:W-:Y:S02]  /*5d00*/  LEA R3, R3, R2, 0x18 ;  /* 0x0000000203037211 */ /* 0x001fe400078ec0ff */
[----:B------:R-:W-:-:S03]  /*5d10*/  SHF.L.U32 R2, R0, 0x1f, RZ ;  /* 0x0000001f00027819 */ /* 0x000fc600000006ff */
[----:B------:R-:W-:-:S04]  /*5d20*/  VIADD R3, R3, 0xe0 ;  /* 0x000000e003037836 */ /* 0x000fc80000000000 */
[C---:B------:R-:W-:Y:S02]  /*5d30*/  IMAD R7, R6.reuse, 0x8, R3 ;  /* 0x0000000806077824 */ /* 0x040fe400078e0203 */
[----:B------:R-:W-:Y:S02]  /*5d40*/  VIADD R6, R6, 0x1 ;  /* 0x0000000106067836 */ /* 0x000fe40000000000 */
[----:B------:R-:W0:Y:S03]  /*5d50*/  SYNCS.PHASECHK.TRANS64.TRYWAIT P0, [R7+URZ], R2 ;  /* 0x00000002070075a7 */ /* 0x000e26000800017f */
[----:B------:R-:W-:-:S04]  /*5d60*/  ISETP.NE.AND P1, PT, R6, 0x1c, PT ;  /* 0x0000001c0600780c */ /* 0x000fc80003f25270 */
[----:B------:R-:W-:Y:S02]  /*5d70*/  SEL R5, RZ, 0x1, P1 ;  /* 0x00000001ff057807 */ /* 0x000fe40000800000 */
[----:B------:R-:W-:Y:S02]  /*5d80*/  SEL R6, R6, RZ, P1 ;  /* 0x000000ff06067207 */ /* 0x000fe40000800000 */
[----:B------:R-:W-:-:S03]  /*5d90*/  LOP3.LUT R5, R0, R5, RZ, 0x3c, !PT ;  /* 0x0000000500057212 */ /* 0x000fc600078e3cff */
[----:B------:R-:W-:Y:S01]  /*5da0*/  IMAD R9, R6, 0x8, R3 ;  /* 0x0000000806097824 */ /* 0x000fe200078e0203 */
[----:B------:R-:W-:Y:S01]  /*5db0*/  SHF.L.U32 R4, R5, 0x1f, RZ ;  /* 0x0000001f05047819 */ /* 0x000fe200000006ff */
[----:B0-----:R-:W-:Y:S06]  /*5dc0*/  @!P0 BRA `(.L_x_121) ;  /* 0x0000001000688947 */ /* 0x001fec0003800000 */
.L_x_158:
[----:B------:R-:W1:Y:S01]  /*5dd0*/  SYNCS.PHASECHK.TRANS64.TRYWAIT P0, [R9+URZ], R4 ;  /* 0x00000004090075a7 */ /* 0x000e62000800017f */
[----:B------:R-:W-:-:S05]  /*5de0*/  VIADD R0, R6, 0x1 ;  /* 0x0000000106007836 */ /* 0x000fca0000000000 */
[----:B------:R-:W-:-:S04]  /*5df0*/  ISETP.NE.AND P1, PT, R0, 0x1c, PT ;  /* 0x0000001c0000780c */ /* 0x000fc80003f25270 */
[----:B0-----:R-:W-:Y:S02]  /*5e00*/  SEL R2, RZ, 0x1, P1 ;  /* 0x00000001ff027807 */ /* 0x001fe40000800000 */
[----:B------:R-:W-:Y:S02]  /*5e10*/  SEL R0, R0, RZ, P1 ;  /* 0x000000ff00007207 */ /* 0x000fe40000800000 */
[----:B------:R-:W-:-:S03]  /*5e20*/  LOP3.LUT R7, R5, R2, RZ, 0x3c, !PT ;  /* 0x0000000205077212 */ /* 0x000fc600078e3cff */
[----:B------:R-:W-:Y:S01]  /*5e30*/  IMAD R6, R0, 0x8, R3 ;  /* 0x0000000800067824 */ /* 0x000fe200078e0203 */
[----:B------:R-:W-:Y:S01]  /*5e40*/  SHF.L.U32 R5, R7, 0x1f, RZ ;  /* 0x0000001f07057819 */ /* 0x000fe200000006ff */
[----:B-1----:R-:W-:Y:S06]  /*5e50*/  @!P0 BRA `(.L_x_122) ;  /* 0x0000001000588947 */ /* 0x002fec0003800000 */
.L_x_159:
[----:B------:R-:W1:Y:S01]  /*5e60*/  SYNCS.PHASECHK.TRANS64.TRYWAIT P0, [R6+URZ], R5 ;  /* 0x00000005060075a7 */ /* 0x000e62000800017f */
[----:B------:R-:W-:-:S05]  /*5e70*/  VIADD R0, R0, 0x1 ;  /* 0x0000000100007836 */ /* 0x000fca0000000000 */
[----:B------:R-:W-:-:S04]  /*5e80*/  ISETP.NE.AND P1, PT, R0, 0x1c, PT ;  /* 0x0000001c0000780c */ /* 0x000fc80003f25270 */
[----:B------:R-:W-:Y:S02]  /*5e90*/  SEL R2, RZ, 0x1, P1 ;  /* 0x00000001ff027807 */ /* 0x000fe40000800000 */
[----:B------:R-:W-:Y:S02]  /*5ea0*/  SEL R0, R0, RZ, P1 ;  /* 0x000000ff00007207 */ /* 0x000fe40000800000 */
[----:B------:R-:W-:-:S03]  /*5eb0*/  LOP3.LUT R7, R7, R2, RZ, 0x3c, !PT ;  /* 0x0000000207077212 */ /* 0x000fc600078e3cff */
[----:B0-----:R-:W-:Y:S01]  /*5ec0*/  IMAD R9, R0, 0x8, R3 ;  /* 0x0000000800097824 */ /* 0x001fe200078e0203 */
[----:B------:R-:W-:Y:S01]  /*5ed0*/  SHF.L.U32 R4, R7, 0x1f, RZ ;  /* 0x0000001f07047819 */ /* 0x000fe200000006ff */
[----:B-1----:R-:W-:Y:S06]  /*5ee0*/  @!P0 BRA `(.L_x_123) ;  /* 0x0000001000488947 */ /* 0x002fec0003800000 */
.L_x_160:
        /* <DEDUP_REMOVED lines=9> */
.L_x_161:
        /* <DEDUP_REMOVED lines=9> */
.L_x_162:
        /* <DEDUP_REMOVED lines=9> */
.L_x_163:
        /* <DEDUP_REMOVED lines=9> */
.L_x_164:
        /* <DEDUP_REMOVED lines=9> */
.L_x_165:
        /* <DEDUP_REMOVED lines=9> */
.L_x_166:
        /* <DEDUP_REMOVED lines=9> */
.L_x_167:
        /* <DEDUP_REMOVED lines=9> */
.L_x_168:
        /* <DEDUP_REMOVED lines=9> */
.L_x_169:
        /* <DEDUP_REMOVED lines=9> */
.L_x_170:
        /* <DEDUP_REMOVED lines=9> */
.L_x_171:
        /* <DEDUP_REMOVED lines=9> */
.L_x_172:
        /* <DEDUP_REMOVED lines=9> */
.L_x_173:
        /* <DEDUP_REMOVED lines=9> */
.L_x_174:
        /* <DEDUP_REMOVED lines=9> */
.L_x_175:
        /* <DEDUP_REMOVED lines=9> */
.L_x_176:
        /* <DEDUP_REMOVED lines=9> */
.L_x_177:
        /* <DEDUP_REMOVED lines=9> */
.L_x_178:
        /* <DEDUP_REMOVED lines=9> */
.L_x_179:
        /* <DEDUP_REMOVED lines=9> */
.L_x_180:
        /* <DEDUP_REMOVED lines=9> */
.L_x_181:
        /* <DEDUP_REMOVED lines=9> */
.L_x_182:
        /* <DEDUP_REMOVED lines=9> */
.L_x_183:
[----:B------:R-:W1:Y:S01]  /*6be0*/  SYNCS.PHASECHK.TRANS64.TRYWAIT P0, [R6+URZ], R5 ;  /* 0x00000005060075a7 */ /* 0x000e62000800017f */
[----:B------:R-:W-:-:S05]  /*6bf0*/  VIADD R0, R0, 0x1 ;  /* 0x0000000100007836 */ /* 0x000fca0000000000 */
[----:B------:R-:W-:-:S04]  /*6c00*/  ISETP.NE.AND P1, PT, R0, 0x1c, PT ;  /* 0x0000001c0000780c */ /* 0x000fc80003f25270 */
[----:B------:R-:W-:Y:S02]  /*6c10*/  SEL R2, RZ, 0x1, P1 ;  /* 0x00000001ff027807 */ /* 0x000fe40000800000 */
[----:B------:R-:W-:Y:S02]  /*6c20*/  SEL R0, R0, RZ, P1 ;  /* 0x000000ff00007207 */ /* 0x000fe40000800000 */
[----:B------:R-:W-:Y:S01]  /*6c30*/  LOP3.LUT R2, R7, R2, RZ, 0x3c, !PT ;  /* 0x0000000207027212 */ /* 0x000fe200078e3cff */
[----:B-1----:R-:W-:Y:S06]  /*6c40*/  @!P0 BRA `(.L_x_147) ;  /* 0x0000000800d08947 */ /* 0x002fec0003800000 */
.L_x_184:
[----:B------:R-:W-:Y:S01]  /*6c50*/  IMAD R3, R0, 0x8, R3 ;  /* 0x0000000800037824 */ /* 0x000fe200078e0203 */
[----:B------:R-:W-:-:S07]  /*6c60*/  SHF.L.U32 R0, R2, 0x1f, RZ ;  /* 0x0000001f02007819 */ /* 0x000fce00000006ff */
.L_x_148:
[----:B--2---:R2:W3:Y:S02]  /*6c70*/  SYNCS.PHASECHK.TRANS64.TRYWAIT P0, [R3+URZ], R0 ;  /* 0x00000000030075a7 */ /* 0x0044e4000800017f */
[----:B---3--:R-:W-:Y:S05]  /*6c80*/  @!P0 NANOSLEEP.SYNCS 0x989680 ;  /* 0x009896800000895d */ /* 0x008fea0003900000 */
[----:B------:R-:W3:Y:S02]  /*6c90*/  @!P0 SYNCS.PHASECHK.TRANS64 P0, [R3+URZ], R0 ;  /* 0x00000000030085a7 */ /* 0x000ee4000800007f */
[----:B---3--:R-:W-:Y:S05]  /*6ca0*/  @!P0 BRA `(.L_x_148) ;  /* 0xfffffffc00f08947 */ /* 0x008fea000383ffff */
.L_x_119:
[----:B------:R-:W-:Y:S05]  /*6cb0*/  BSYNC B0 ;  /* 0x0000000000007941 */ /* 0x000fea0003800000 */
.L_x_118:
[----:B------:R-:W-:Y:S05]  /*6cc0*/  EXIT ;  /* 0x000000000000794d */ /* 0x000fea0003800000 */
.L_x_20:
[----:B-1----:R1:W2:Y:S02]  /*6cd0*/  SYNCS.PHASECHK.TRANS64.TRYWAIT P0, [R65+URZ], R0 ;  /* 0x00000000410075a7 */ /* 0x0022a4000800017f */
[----:B--2---:R-:W-:Y:S05]  /*6ce0*/  @!P0 NANOSLEEP.SYNCS 0x989680 ;  /* 0x009896800000895d */ /* 0x004fea0003900000 */
[----:B------:R-:W2:Y:S02]  /*6cf0*/  @!P0 SYNCS.PHASECHK.TRANS64 P0, [R65+URZ], R0 ;  /* 0x00000000410085a7 */ /* 0x000ea4000800007f */
[----:B--2---:R-:W-:Y:S05]  /*6d00*/  @!P0 BRA `(.L_x_20) ;  /* 0xfffffffc00f08947 */ /* 0x004fea000383ffff */
[----:B------:R-:W-:Y:S05]  /*6d10*/  BRA `(.L_x_149) ;  /* 0xffffffac00647947 */ /* 0x000fea000383ffff */
.L_x_25:
[----:B--2---:R2:W3:Y:S02]  /*6d20*/  SYNCS.PHASECHK.TRANS64.TRYWAIT P1, [R3+URZ], R0 ;  /* 0x00000000030075a7 */ /* 0x0044e4000802017f */
[----:B---3--:R-:W-:Y:S05]  /*6d30*/  @!P1 NANOSLEEP.SYNCS 0x989680 ;  /* 0x009896800000995d */ /* 0x008fea0003900000 */
[----:B------:R-:W3:Y:S02]  /*6d40*/  @!P1 SYNCS.PHASECHK.TRANS64 P1, [R3+URZ], R0 ;  /* 0x00000000030095a7 */ /* 0x000ee4000802007f */
[----:B---3--:R-:W-:Y:S05]  /*6d50*/  @!P1 BRA `(.L_x_25) ;  /* 0xfffffffc00f09947 */ /* 0x008fea000383ffff */
[----:B------:R-:W-:Y:S05]  /*6d60*/  BRA `(.L_x_24) ;  /* 0xffffffac00c87947 */ /* 0x000fea000383ffff */
.L_x_30:
[----:B--2---:R-:W-:-:S04]  /*6d70*/  IMAD.U32 R5, RZ, RZ, UR4 ;  /* 0x00000004ff057e24 */ /* 0x004fc8000f8e00ff */
[----:B------:R2:W3:Y:S03]  /*6d80*/  SYNCS.PHASECHK.TRANS64.TRYWAIT P1, [R5+URZ], R4 ;  /* 0x00000004050075a7 */ /* 0x0004e6000802017f */
[----:B---3--:R-:W-:Y:S05]  /*6d90*/  @!P1 NANOSLEEP.SYNCS 0x989680 ;  /* 0x009896800000995d */ /* 0x008fea0003900000 */
[----:B------:R-:W3:Y:S02]  /*6da0*/  @!P1 SYNCS.PHASECHK.TRANS64 P1, [R5+URZ], R4 ;  /* 0x00000004050095a7 */ /* 0x000ee4000802007f */
[----:B---3--:R-:W-:Y:S05]  /*6db0*/  @!P1 BRA `(.L_x_30) ;  /* 0xfffffffc00ec9947 */ /* 0x008fea000383ffff */
[----:B------:R-:W-:Y:S05]  /*6dc0*/  BRA `(.L_x_29) ;  /* 0xffffffb000407947 */ /* 0x000fea000383ffff */
.L_x_36:
[----:B-1----:R1:W2:Y:S02]  /*6dd0*/  SYNCS.PHASECHK.TRANS64.TRYWAIT P0, [R65+URZ+0x10], R0 ;  /* 0x00001000410075a7 */ /* 0x0022a4000800017f */
[----:B--2---:R-:W-:Y:S05]  /*6de0*/  @!P0 NANOSLEEP.SYNCS 0x989680 ;  /* 0x009896800000895d */ /* 0x004fea0003900000 */
[----:B------:R-:W2:Y:S02]  /*6df0*/  @!P0 SYNCS.PHASECHK.TRANS64 P0, [R65+URZ+0x10], R0 ;  /* 0x00001000410085a7 */ /* 0x000ea4000800007f */
[----:B--2---:R-:W-:Y:S05]  /*6e00*/  @!P0 BRA `(.L_x_36) ;  /* 0xfffffffc00f08947 */ /* 0x004fea000383ffff */
[----:B------:R-:W-:Y:S05]  /*6e10*/  BRA `(.L_x_150) ;  /* 0xffffffb4004c7947 */ /* 0x000fea000383ffff */
.L_x_105:
[----:B------:R-:W-:Y:S01]  /*6e20*/  BSSY B1, `(.L_x_151) ;  /* 0x0000006000017945 */ /* 0x000fe20003800000 */
[----:B------:R-:W-:-:S07]  /*6e30*/  IMAD.MOV.U32 R15, RZ, RZ, -0x1 ;  /* 0xffffffffff0f7424 */ /* 0x000fce00078e00ff */
[----:B-----5:R-:W-:Y:S05]  /*6e40*/  WARPSYNC.COLLECTIVE R15, `(.L_x_152) ;  /* 0x000000000f0c7348 */ /* 0x020fea0003c00000 */
[----:B------:R-:W-:Y:S02]  /*6e50*/  ELECT P6, UR62, PT ;  /* 0x00000000003e782f */ /* 0x000fe400038c0000 */
[----:B------:R-:W-:Y:S01]  /*6e60*/  MOV R14, UR62 ;  /* 0x0000003e000e7c02 */ /* 0x000fe20008000f00 */
[----:B-----5:R-:W-:Y:S10]  /*6e70*/  ENDCOLLECTIVE ;  /* 0x000000000000791b */ /* 0x020ff40003800000 */
.L_x_152:
[----:B------:R-:W-:Y:S05]  /*6e80*/  BSYNC B1 ;  /* 0x0000000000017941 */ /* 0x000fea0003800000 */
.L_x_151:
[----:B------:R-:W-:Y:S05]  /*6e90*/  BRA `(.L_x_153) ;  /* 0xffffffe000887947 */ /* 0x000fea000383ffff */
.L_x_108:
[----:B0-----:R0:W1:Y:S02]  /*6ea0*/  SYNCS.PHASECHK.TRANS64.TRYWAIT P1, [R10+URZ+0xe0], R5 ;  /* 0x0000e0050a0075a7 */ /* 0x001064000802017f */
[----:B-1----:R-:W-:Y:S05]  /*6eb0*/  @!P1 NANOSLEEP.SYNCS 0x989680 ;  /* 0x009896800000995d */ /* 0x002fea0003900000 */
[----:B------:R-:W1:Y:S02]  /*6ec0*/  @!P1 SYNCS.PHASECHK.TRANS64 P1, [R10+URZ+0xe0], R5 ;  /* 0x0000e0050a0095a7 */ /* 0x000e64000802007f */
[----:B-1----:R-:W-:Y:S05]  /*6ed0*/  @!P1 BRA `(.L_x_108) ;  /* 0xfffffffc00f09947 */ /* 0x002fea000383ffff */
[----:B------:R-:W-:Y:S05]  /*6ee0*/  BRA `(.L_x_154) ;  /* 0xffffffe000c07947 */ /* 0x000fea000383ffff */
.L_x_117:
[----:B------:R-:W-:Y:S01]  /*6ef0*/  BSSY B0, `(.L_x_155) ;  /* 0x0000006000007945 */ /* 0x000fe20003800000 */
[----:B------:R-:W-:-:S07]  /*6f00*/  IMAD.MOV.U32 R15, RZ, RZ, -0x1 ;  /* 0xffffffffff0f7424 */ /* 0x000fce00078e00ff */
[----:B-----5:R-:W-:Y:S05]  /*6f10*/  WARPSYNC.COLLECTIVE R15, `(.L_x_156) ;  /* 0x000000000f0c7348 */ /* 0x020fea0003c00000 */
[----:B------:R-:W-:Y:S02]  /*6f20*/  ELECT P6, UR62, PT ;  /* 0x00000000003e782f */ /* 0x000fe400038c0000 */
[----:B------:R-:W-:Y:S01]  /*6f30*/  MOV R14, UR62 ;  /* 0x0000003e000e7c02 */ /* 0x000fe20008000f00 */
[----:B-----5:R-:W-:Y:S10]  /*6f40*/  ENDCOLLECTIVE ;  /* 0x000000000000791b */ /* 0x020ff40003800000 */
.L_x_156:
[----:B------:R-:W-:Y:S05]  /*6f50*/  BSYNC B0 ;  /* 0x0000000000007941 */ /* 0x000fea0003800000 */
.L_x_155:
[----:B------:R-:W-:Y:S05]  /*6f60*/  BRA `(.L_x_157) ;  /* 0xffffffec00447947 */ /* 0x000fea000383ffff */
.L_x_121:
[----:B0-----:R0:W1:Y:S02]  /*6f70*/  SYNCS.PHASECHK.TRANS64.TRYWAIT P0, [R7+URZ], R2 ;  /* 0x00000002070075a7 */ /* 0x001064000800017f */
[----:B-1----:R-:W-:Y:S05]  /*6f80*/  @!P0 NANOSLEEP.SYNCS 0x989680 ;  /* 0x009896800000895d */ /* 0x002fea0003900000 */
[----:B------:R-:W1:Y:S02]  /*6f90*/  @!P0 SYNCS.PHASECHK.TRANS64 P0, [R7+URZ], R2 ;  /* 0x00000002070085a7 */ /* 0x000e64000800007f */
[----:B-1----:R-:W-:Y:S05]  /*6fa0*/  @!P0 BRA `(.L_x_121) ;  /* 0xfffffffc00f08947 */ /* 0x002fea000383ffff */
[----:B------:R-:W-:Y:S05]  /*6fb0*/  BRA `(.L_x_158) ;  /* 0xffffffec00847947 */ /* 0x000fea000383ffff */
.L_x_122:
[----:B0-----:R0:W1:Y:S02]  /*6fc0*/  SYNCS.PHASECHK.TRANS64.TRYWAIT P0, [R9+URZ], R4 ;  /* 0x00000004090075a7 */ /* 0x001064000800017f */
[----:B-1----:R-:W-:Y:S05]  /*6fd0*/  @!P0 NANOSLEEP.SYNCS 0x989680 ;  /* 0x009896800000895d */ /* 0x002fea0003900000 */
[----:B------:R-:W1:Y:S02]  /*6fe0*/  @!P0 SYNCS.PHASECHK.TRANS64 P0, [R9+URZ], R4 ;  /* 0x00000004090085a7 */ /* 0x000e64000800007f */
[----:B-1----:R-:W-:Y:S05]  /*6ff0*/  @!P0 BRA `(.L_x_122) ;  /* 0xfffffffc00f08947 */ /* 0x002fea000383ffff */
[----:B------:R-:W-:Y:S05]  /*7000*/  BRA `(.L_x_159) ;  /* 0xffffffec00947947 */ /* 0x000fea000383ffff */
.L_x_123:
[----:B0-----:R0:W1:Y:S02]  /*7010*/  SYNCS.PHASECHK.TRANS64.TRYWAIT P0, [R6+URZ], R5 ;  /* 0x00000005060075a7 */ /* 0x001064000800017f */
[----:B-1----:R-:W-:Y:S05]  /*7020*/  @!P0 NANOSLEEP.SYNCS 0x989680 ;  /* 0x009896800000895d */ /* 0x002fea0003900000 */
[----:B------:R-:W1:Y:S02]  /*7030*/  @!P0 SYNCS.PHASECHK.TRANS64 P0, [R6+URZ], R5 ;  /* 0x00000005060085a7 */ /* 0x000e64000800007f */
[----:B-1----:R-:W-:Y:S05]  /*7040*/  @!P0 BRA `(.L_x_123) ;  /* 0xfffffffc00f08947 */ /* 0x002fea000383ffff */
[----:B------:R-:W-:Y:S05]  /*7050*/  BRA `(.L_x_160) ;  /* 0xffffffec00a47947 */ /* 0x000fea000383ffff */
.L_x_124:
[----:B0-----:R0:W1:Y:S02]  /*7060*/  SYNCS.PHASECHK.TRANS64.TRYWAIT P0, [R9+URZ], R4 ;  /* 0x00000004090075a7 */ /* 0x001064000800017f */
[----:B-1----:R-:W-:Y:S05]  /*7070*/  @!P0 NANOSLEEP.SYNCS 0x989680 ;  /* 0x009896800000895d */ /* 0x002fea0003900000 */
[----:B------:R-:W1:Y:S02]  /*7080*/  @!P0 SYNCS.PHASECHK.TRANS64 P0, [R9+URZ], R4 ;  /* 0x00000004090085a7 */ /* 0x000e64000800007f */
[----:B-1----:R-:W-:Y:S05]  /*7090*/  @!P0 BRA `(.L_x_124) ;  /* 0xfffffffc00f08947 */ /* 0x002fea000383ffff */
[----:B------:R-:W-:Y:S05]  /*70a0*/  BRA `(.L_x_161) ;  /* 0xffffffec00b47947 */ /* 0x000fea000383ffff */
.L_x_125:
[----:B0-----:R0:W1:Y:S02]  /*70b0*/  SYNCS.PHASECHK.TRANS64.TRYWAIT P0, [R6+URZ], R5 ;  /* 0x00000005060075a7 */ /* 0x001064000800017f */
[----:B-1----:R-:W-:Y:S05]  /*70c0*/  @!P0 NANOSLEEP.SYNCS 0x989680 ;  /* 0x009896800000895d */ /* 0x002fea0003900000 */
[----:B------:R-:W1:Y:S02]  /*70d0*/  @!P0 SYNCS.PHASECHK.TRANS64 P0, [R6+URZ], R5 ;  /* 0x00000005060085a7 */ /* 0x000e64000800007f */
[----:B-1----:R-:W-:Y:S05]  /*70e0*/  @!P0 BRA `(.L_x_125) ;  /* 0xfffffffc00f08947 */ /* 0x002fea000383ffff */
[----:B------:R-:W-:Y:S05]  /*70f0*/  BRA `(.L_x_162) ;  /* 0xffffffec00c47947 */ /* 0x000fea000383ffff */
.L_x_126:
[----:B0-----:R0:W1:Y:S02]  /*7100*/  SYNCS.PHASECHK.TRANS64.TRYWAIT P0, [R9+URZ], R4 ;  /* 0x00000004090075a7 */ /* 0x001064000800017f */
[----:B-1----:R-:W-:Y:S05]  /*7110*/  @!P0 NANOSLEEP.SYNCS 0x989680 ;  /* 0x009896800000895d */ /* 0x002fea0003900000 */
[----:B------:R-:W1:Y:S02]  /*7120*/  @!P0 SYNCS.PHASECHK.TRANS64 P0, [R9+URZ], R4 ;  /* 0x00000004090085a7 */ /* 0x000e64000800007f */
[----:B-1----:R-:W-:Y:S05]  /*7130*/  @!P0 BRA `(.L_x_126) ;  /* 0xfffffffc00f08947 */ /* 0x002fea000383ffff */
[----:B------:R-:W-:Y:S05]  /*7140*/  BRA `(.L_x_163) ;  /* 0xffffffec00d47947 */ /* 0x000fea000383ffff */
.L_x_127:
[----:B0-----:R0:W1:Y:S02]  /*7150*/  SYNCS.PHASECHK.TRANS64.TRYWAIT P0, [R6+URZ], R5 ;  /* 0x00000005060075a7 */ /* 0x001064000800017f */
[----:B-1----:R-:W-:Y:S05]  /*7160*/  @!P0 NANOSLEEP.SYNCS 0x989680 ;  /* 0x009896800000895d */ /* 0x002fea0003900000 */
[----:B------:R-:W1:Y:S02]  /*7170*/  @!P0 SYNCS.PHASECHK.TRANS64 P0, [R6+URZ], R5 ;  /* 0x00000005060085a7 */ /* 0x000e64000800007f */
[----:B-1----:R-:W-:Y:S05]  /*7180*/  @!P0 BRA `(.L_x_127) ;  /* 0xfffffffc00f08947 */ /* 0x002fea000383ffff */
[----:B------:R-:W-:Y:S05]  /*7190*/  BRA `(.L_x_164) ;  /* 0xffffffec00e47947 */ /* 0x000fea000383ffff */
.L_x_128:
[----:B0-----:R0:W1:Y:S02]  /*71a0*/  SYNCS.PHASECHK.TRANS64.TRYWAIT P0, [R9+URZ], R4 ;  /* 0x00000004090075a7 */ /* 0x001064000800017f */
[----:B-1----:R-:W-:Y:S05]  /*71b0*/  @!P0 NANOSLEEP.SYNCS 0x989680 ;  /* 0x009896800000895d */ /* 0x002fea0003900000 */
[----:B------:R-:W1:Y:S02]  /*71c0*/  @!P0 SYNCS.PHASECHK.TRANS64 P0, [R9+URZ], R4 ;  /* 0x00000004090085a7 */ /* 0x000e64000800007f */
[----:B-1----:R-:W-:Y:S05]  /*71d0*/  @!P0 BRA `(.L_x_128) ;  /* 0xfffffffc00f08947 */ /* 0x002fea000383ffff */
[----:B------:R-:W-:Y:S05]  /*71e0*/  BRA `(.L_x_165) ;  /* 0xffffffec00f47947 */ /* 0x000fea000383ffff */
.L_x_129:
[----:B0-----:R0:W1:Y:S02]  /*71f0*/  SYNCS.PHASECHK.TRANS64.TRYWAIT P0, [R6+URZ], R5 ;  /* 0x00000005060075a7 */ /* 0x001064000800017f */
[----:B-1----:R-:W-:Y:S05]  /*7200*/  @!P0 NANOSLEEP.SYNCS 0x989680 ;  /* 0x009896800000895d */ /* 0x002fea0003900000 */
[----:B------:R-:W1:Y:S02]  /*7210*/  @!P0 SYNCS.PHASECHK.TRANS64 P0, [R6+URZ], R5 ;  /* 0x00000005060085a7 */ /* 0x000e64000800007f */
[----:B-1----:R-:W-:Y:S05]  /*7220*/  @!P0 BRA `(.L_x_129) ;  /* 0xfffffffc00f08947 */ /* 0x002fea000383ffff */
[----:B------:R-:W-:Y:S05]  /*7230*/  BRA `(.L_x_166) ;  /* 0xfffffff000047947 */ /* 0x000fea000383ffff */
.L_x_130:
[----:B0-----:R0:W1:Y:S02]  /*7240*/  SYNCS.PHASECHK.TRANS64.TRYWAIT P0, [R9+URZ], R4 ;  /* 0x00000004090075a7 */ /* 0x001064000800017f */
[----:B-1----:R-:W-:Y:S05]  /*7250*/  @!P0 NANOSLEEP.SYNCS 0x989680 ;  /* 0x009896800000895d */ /* 0x002fea0003900000 */
[----:B------:R-:W1:Y:S02]  /*7260*/  @!P0 SYNCS.PHASECHK.TRANS64 P0, [R9+URZ], R4 ;  /* 0x00000004090085a7 */ /* 0x000e64000800007f */
[----:B-1----:R-:W-:Y:S05]  /*7270*/  @!P0 BRA `(.L_x_130) ;  /* 0xfffffffc00f08947 */ /* 0x002fea000383ffff */
[----:B------:R-:W-:Y:S05]  /*7280*/  BRA `(.L_x_167) ;  /* 0xfffffff000147947 */ /* 0x000fea000383ffff */
.L_x_131:
[----:B0-----:R0:W1:Y:S02]  /*7290*/  SYNCS.PHASECHK.TRANS64.TRYWAIT P0, [R6+URZ], R5 ;  /* 0x00000005060075a7 */ /* 0x001064000800017f */
[----:B-1----:R-:W-:Y:S05]  /*72a0*/  @!P0 NANOSLEEP.SYNCS 0x989680 ;  /* 0x009896800000895d */ /* 0x002fea0003900000 */
[----:B------:R-:W1:Y:S02]  /*72b0*/  @!P0 SYNCS.PHASECHK.TRANS64 P0, [R6+URZ], R5 ;  /* 0x00000005060085a7 */ /* 0x000e64000800007f */
[----:B-1----:R-:W-:Y:S05]  /*72c0*/  @!P0 BRA `(.L_x_131) ;  /* 0xfffffffc00f08947 */ /* 0x002fea000383ffff */
[----:B------:R-:W-:Y:S05]  /*72d0*/  BRA `(.L_x_168) ;  /* 0xfffffff000247947 */ /* 0x000fea000383ffff */
.L_x_132:
[----:B0-----:R0:W1:Y:S02]  /*72e0*/  SYNCS.PHASECHK.TRANS64.TRYWAIT P0, [R9+URZ], R4 ;  /* 0x00000004090075a7 */ /* 0x001064000800017f */
[----:B-1----:R-:W-:Y:S05]  /*72f0*/  @!P0 NANOSLEEP.SYNCS 0x989680 ;  /* 0x009896800000895d */ /* 0x002fea0003900000 */
[----:B------:R-:W1:Y:S02]  /*7300*/  @!P0 SYNCS.PHASECHK.TRANS64 P0, [R9+URZ], R4 ;  /* 0x00000004090085a7 */ /* 0x000e64000800007f */
[----:B-1----:R-:W-:Y:S05]  /*7310*/  @!P0 BRA `(.L_x_132) ;  /* 0xfffffffc00f08947 */ /* 0x002fea000383ffff */
[----:B------:R-:W-:Y:S05]  /*7320*/  BRA `(.L_x_169) ;  /* 0xfffffff000347947 */ /* 0x000fea000383ffff */
.L_x_133:
[----:B0-----:R0:W1:Y:S02]  /*7330*/  SYNCS.PHASECHK.TRANS64.TRYWAIT P0, [R6+URZ], R5 ;  /* 0x00000005060075a7 */ /* 0x001064000800017f */
[----:B-1----:R-:W-:Y:S05]  /*7340*/  @!P0 NANOSLEEP.SYNCS 0x989680 ;  /* 0x009896800000895d */ /* 0x002fea0003900000 */
[----:B------:R-:W1:Y:S02]  /*7350*/  @!P0 SYNCS.PHASECHK.TRANS64 P0, [R6+URZ], R5 ;  /* 0x00000005060085a7 */ /* 0x000e64000800007f */
[----:B-1----:R-:W-:Y:S05]  /*7360*/  @!P0 BRA `(.L_x_133) ;  /* 0xfffffffc00f08947 */ /* 0x002fea000383ffff */
[----:B------:R-:W-:Y:S05]  /*7370*/  BRA `(.L_x_170) ;  /* 0xfffffff000447947 */ /* 0x000fea000383ffff */
.L_x_134:
[----:B0-----:R0:W1:Y:S02]  /*7380*/  SYNCS.PHASECHK.TRANS64.TRYWAIT P0, [R9+URZ], R4 ;  /* 0x00000004090075a7 */ /* 0x001064000800017f */
[----:B-1----:R-:W-:Y:S05]  /*7390*/  @!P0 NANOSLEEP.SYNCS 0x989680 ;  /* 0x009896800000895d */ /* 0x002fea0003900000 */
[----:B------:R-:W1:Y:S02]  /*73a0*/  @!P0 SYNCS.PHASECHK.TRANS64 P0, [R9+URZ], R4 ;  /* 0x00000004090085a7 */ /* 0x000e64000800007f */
[----:B-1----:R-:W-:Y:S05]  /*73b0*/  @!P0 BRA `(.L_x_134) ;  /* 0xfffffffc00f08947 */ /* 0x002fea000383ffff */
[----:B------:R-:W-:Y:S05]  /*73c0*/  BRA `(.L_x_171) ;  /* 0xfffffff000547947 */ /* 0x000fea000383ffff */
.L_x_135:
[----:B0-----:R0:W1:Y:S02]  /*73d0*/  SYNCS.PHASECHK.TRANS64.TRYWAIT P0, [R6+URZ], R5 ;  /* 0x00000005060075a7 */ /* 0x001064000800017f */
[----:B-1----:R-:W-:Y:S05]  /*73e0*/  @!P0 NANOSLEEP.SYNCS 0x989680 ;  /* 0x009896800000895d */ /* 0x002fea0003900000 */
[----:B------:R-:W1:Y:S02]  /*73f0*/  @!P0 SYNCS.PHASECHK.TRANS64 P0, [R6+URZ], R5 ;  /* 0x00000005060085a7 */ /* 0x000e64000800007f */
[----:B-1----:R-:W-:Y:S05]  /*7400*/  @!P0 BRA `(.L_x_135) ;  /* 0xfffffffc00f08947 */ /* 0x002fea000383ffff */
[----:B------:R-:W-:Y:S05]  /*7410*/  BRA `(.L_x_172) ;  /* 0xfffffff000647947 */ /* 0x000fea000383ffff */
.L_x_136:
[----:B0-----:R0:W1:Y:S02]  /*7420*/  SYNCS.PHASECHK.TRANS64.TRYWAIT P0, [R9+URZ], R4 ;  /* 0x00000004090075a7 */ /* 0x001064000800017f */
[----:B-1----:R-:W-:Y:S05]  /*7430*/  @!P0 NANOSLEEP.SYNCS 0x989680 ;  /* 0x009896800000895d */ /* 0x002fea0003900000 */
[----:B------:R-:W1:Y:S02]  /*7440*/  @!P0 SYNCS.PHASECHK.TRANS64 P0, [R9+URZ], R4 ;  /* 0x00000004090085a7 */ /* 0x000e64000800007f */
[----:B-1----:R-:W-:Y:S05]  /*7450*/  @!P0 BRA `(.L_x_136) ;  /* 0xfffffffc00f08947 */ /* 0x002fea000383ffff */
[----:B------:R-:W-:Y:S05]  /*7460*/  BRA `(.L_x_173) ;  /* 0xfffffff000747947 */ /* 0x000fea000383ffff */
.L_x_137:
[----:B0-----:R0:W1:Y:S02]  /*7470*/  SYNCS.PHASECHK.TRANS64.TRYWAIT P0, [R6+URZ], R5 ;  /* 0x00000005060075a7 */ /* 0x001064000800017f */
[----:B-1----:R-:W-:Y:S05]  /*7480*/  @!P0 NANOSLEEP.SYNCS 0x989680 ;  /* 0x009896800000895d */ /* 0x002fea0003900000 */
[----:B------:R-:W1:Y:S02]  /*7490*/  @!P0 SYNCS.PHASECHK.TRANS64 P0, [R6+URZ], R5 ;  /* 0x00000005060085a7 */ /* 0x000e64000800007f */
[----:B-1----:R-:W-:Y:S05]  /*74a0*/  @!P0 BRA `(.L_x_137) ;  /* 0xfffffffc00f08947 */ /* 0x002fea000383ffff */
[----:B------:R-:W-:Y:S05]  /*74b0*/  BRA `(.L_x_174) ;  /* 0xfffffff000847947 */ /* 0x000fea000383ffff */
.L_x_138:
[----:B0-----:R0:W1:Y:S02]  /*74c0*/  SYNCS.PHASECHK.TRANS64.TRYWAIT P0, [R9+URZ], R4 ;  /* 0x00000004090075a7 */ /* 0x001064000800017f */
[----:B-1----:R-:W-:Y:S05]  /*74d0*/  @!P0 NANOSLEEP.SYNCS 0x989680 ;  /* 0x009896800000895d */ /* 0x002fea0003900000 */
[----:B------:R-:W1:Y:S02]  /*74e0*/  @!P0 SYNCS.PHASECHK.TRANS64 P0, [R9+URZ], R4 ;  /* 0x00000004090085a7 */ /* 0x000e64000800007f */
[----:B-1----:R-:W-:Y:S05]  /*74f0*/  @!P0 BRA `(.L_x_138) ;  /* 0xfffffffc00f08947 */ /* 0x002fea000383ffff */
[----:B------:R-:W-:Y:S05]  /*7500*/  BRA `(.L_x_175) ;  /* 0xfffffff000947947 */ /* 0x000fea000383ffff */
.L_x_139:
[----:B0-----:R0:W1:Y:S02]  /*7510*/  SYNCS.PHASECHK.TRANS64.TRYWAIT P0, [R6+URZ], R5 ;  /* 0x00000005060075a7 */ /* 0x001064000800017f */
[----:B-1----:R-:W-:Y:S05]  /*7520*/  @!P0 NANOSLEEP.SYNCS 0x989680 ;  /* 0x009896800000895d */ /* 0x002fea0003900000 */
[----:B------:R-:W1:Y:S02]  /*7530*/  @!P0 SYNCS.PHASECHK.TRANS64 P0, [R6+URZ], R5 ;  /* 0x00000005060085a7 */ /* 0x000e64000800007f */
[----:B-1----:R-:W-:Y:S05]  /*7540*/  @!P0 BRA `(.L_x_139) ;  /* 0xfffffffc00f08947 */ /* 0x002fea000383ffff */
[----:B------:R-:W-:Y:S05]  /*7550*/  BRA `(.L_x_176) ;  /* 0xfffffff000a47947 */ /* 0x000fea000383ffff */
.L_x_140:
[----:B0-----:R0:W1:Y:S02]  /*7560*/  SYNCS.PHASECHK.TRANS64.TRYWAIT P0, [R9+URZ], R4 ;  /* 0x00000004090075a7 */ /* 0x001064000800017f */
[----:B-1----:R-:W-:Y:S05]  /*7570*/  @!P0 NANOSLEEP.SYNCS 0x989680 ;  /* 0x009896800000895d */ /* 0x002fea0003900000 */
[----:B------:R-:W1:Y:S02]  /*7580*/  @!P0 SYNCS.PHASECHK.TRANS64 P0, [R9+URZ], R4 ;  /* 0x00000004090085a7 */ /* 0x000e64000800007f */
[----:B-1----:R-:W-:Y:S05]  /*7590*/  @!P0 BRA `(.L_x_140) ;  /* 0xfffffffc00f08947 */ /* 0x002fea000383ffff */
[----:B------:R-:W-:Y:S05]  /*75a0*/  BRA `(.L_x_177) ;  /* 0xfffffff000b47947 */ /* 0x000fea000383ffff */
.L_x_141:
[----:B0-----:R0:W1:Y:S02]  /*75b0*/  SYNCS.PHASECHK.TRANS64.TRYWAIT P0, [R6+URZ], R5 ;  /* 0x00000005060075a7 */ /* 0x001064000800017f */
[----:B-1----:R-:W-:Y:S05]  /*75c0*/  @!P0 NANOSLEEP.SYNCS 0x989680 ;  /* 0x009896800000895d */ /* 0x002fea0003900000 */
[----:B------:R-:W1:Y:S02]  /*75d0*/  @!P0 SYNCS.PHASECHK.TRANS64 P0, [R6+URZ], R5 ;  /* 0x00000005060085a7 */ /* 0x000e64000800007f */
[----:B-1----:R-:W-:Y:S05]  /*75e0*/  @!P0 BRA `(.L_x_141) ;  /* 0xfffffffc00f08947 */ /* 0x002fea000383ffff */
[----:B------:R-:W-:Y:S05]  /*75f0*/  BRA `(.L_x_178) ;  /* 0xfffffff000c47947 */ /* 0x000fea000383ffff */
.L_x_142:
[----:B0-----:R0:W1:Y:S02]  /*7600*/  SYNCS.PHASECHK.TRANS64.TRYWAIT P0, [R9+URZ], R4 ;  /* 0x00000004090075a7 */ /* 0x001064000800017f */
[----:B-1----:R-:W-:Y:S05]  /*7610*/  @!P0 NANOSLEEP.SYNCS 0x989680 ;  /* 0x009896800000895d */ /* 0x002fea0003900000 */
[----:B------:R-:W1:Y:S02]  /*7620*/  @!P0 SYNCS.PHASECHK.TRANS64 P0, [R9+URZ], R4 ;  /* 0x00000004090085a7 */ /* 0x000e64000800007f */
[----:B-1----:R-:W-:Y:S05]  /*7630*/  @!P0 BRA `(.L_x_142) ;  /* 0xfffffffc00f08947 */ /* 0x002fea000383ffff */
[----:B------:R-:W-:Y:S05]  /*7640*/  BRA `(.L_x_179) ;  /* 0xfffffff000d47947 */ /* 0x000fea000383ffff */
.L_x_143:
[----:B0-----:R0:W1:Y:S02]  /*7650*/  SYNCS.PHASECHK.TRANS64.TRYWAIT P0, [R6+URZ], R5 ;  /* 0x00000005060075a7 */ /* 0x001064000800017f */
[----:B-1----:R-:W-:Y:S05]  /*7660*/  @!P0 NANOSLEEP.SYNCS 0x989680 ;  /* 0x009896800000895d */ /* 0x002fea0003900000 */
[----:B------:R-:W1:Y:S02]  /*7670*/  @!P0 SYNCS.PHASECHK.TRANS64 P0, [R6+URZ], R5 ;  /* 0x00000005060085a7 */ /* 0x000e64000800007f */
[----:B-1----:R-:W-:Y:S05]  /*7680*/  @!P0 BRA `(.L_x_143) ;  /* 0xfffffffc00f08947 */ /* 0x002fea000383ffff */
[----:B------:R-:W-:Y:S05]  /*7690*/  BRA `(.L_x_180) ;  /* 0xfffffff000e47947 */ /* 0x000fea000383ffff */
.L_x_144:
[----:B0-----:R0:W1:Y:S02]  /*76a0*/  SYNCS.PHASECHK.TRANS64.TRYWAIT P0, [R9+URZ], R4 ;  /* 0x00000004090075a7 */ /* 0x001064000800017f */
[----:B-1----:R-:W-:Y:S05]  /*76b0*/  @!P0 NANOSLEEP.SYNCS 0x989680 ;  /* 0x009896800000895d */ /* 0x002fea0003900000 */
[----:B------:R-:W1:Y:S02]  /*76c0*/  @!P0 SYNCS.PHASECHK.TRANS64 P0, [R9+URZ], R4 ;  /* 0x00000004090085a7 */ /* 0x000e64000800007f */
[----:B-1----:R-:W-:Y:S05]  /*76d0*/  @!P0 BRA `(.L_x_144) ;  /* 0xfffffffc00f08947 */ /* 0x002fea000383ffff */
[----:B------:R-:W-:Y:S05]  /*76e0*/  BRA `(.L_x_181) ;  /* 0xfffffff000f47947 */ /* 0x000fea000383ffff */
.L_x_145:
[----:B0-----:R0:W1:Y:S02]  /*76f0*/  SYNCS.PHASECHK.TRANS64.TRYWAIT P0, [R6+URZ], R5 ;  /* 0x00000005060075a7 */ /* 0x001064000800017f */
[----:B-1----:R-:W-:Y:S05]  /*7700*/  @!P0 NANOSLEEP.SYNCS 0x989680 ;  /* 0x009896800000895d */ /* 0x002fea0003900000 */
[----:B------:R-:W1:Y:S02]  /*7710*/  @!P0 SYNCS.PHASECHK.TRANS64 P0, [R6+URZ], R5 ;  /* 0x00000005060085a7 */ /* 0x000e64000800007f */
[----:B-1----:R-:W-:Y:S05]  /*7720*/  @!P0 BRA `(.L_x_145) ;  /* 0xfffffffc00f08947 */ /* 0x002fea000383ffff */
[----:B------:R-:W-:Y:S05]  /*7730*/  BRA `(.L_x_182) ;  /* 0xfffffff400047947 */ /* 0x000fea000383ffff */
.L_x_146:
[----:B0-----:R0:W1:Y:S02]  /*7740*/  SYNCS.PHASECHK.TRANS64.TRYWAIT P0, [R9+URZ], R4 ;  /* 0x00000004090075a7 */ /* 0x001064000800017f */
[----:B-1----:R-:W-:Y:S05]  /*7750*/  @!P0 NANOSLEEP.SYNCS 0x989680 ;  /* 0x009896800000895d */ /* 0x002fea0003900000 */
[----:B------:R-:W1:Y:S02]  /*7760*/  @!P0 SYNCS.PHASECHK.TRANS64 P0, [R9+URZ], R4 ;  /* 0x00000004090085a7 */ /* 0x000e64000800007f */
[----:B-1----:R-:W-:Y:S05]  /*7770*/  @!P0 BRA `(.L_x_146) ;  /* 0xfffffffc00f08947 */ /* 0x002fea000383ffff */
[----:B------:R-:W-:Y:S05]  /*7780*/  BRA `(.L_x_183) ;  /* 0xfffffff400147947 */ /* 0x000fea000383ffff */
.L_x_147:
[----:B-1----:R1:W2:Y:S02]  /*7790*/  SYNCS.PHASECHK.TRANS64.TRYWAIT P0, [R6+URZ], R5 ;  /* 0x00000005060075a7 */ /* 0x0022a4000800017f */
[----:B--2---:R-:W-:Y:S05]  /*77a0*/  @!P0 NANOSLEEP.SYNCS 0x989680 ;  /* 0x009896800000895d */ /* 0x004fea0003900000 */
[----:B------:R-:W2:Y:S02]  /*77b0*/  @!P0 SYNCS.PHASECHK.TRANS64 P0, [R6+URZ], R5 ;  /* 0x00000005060085a7 */ /* 0x000ea4000800007f */
[----:B--2---:R-:W-:Y:S05]  /*77c0*/  @!P0 BRA `(.L_x_147) ;  /* 0xfffffffc00f08947 */ /* 0x004fea000383ffff */
[----:B------:R-:W-:Y:S05]  /*77d0*/  BRA `(.L_x_184) ;  /* 0xfffffff4001c7947 */ /* 0x000fea000383ffff */
.L_x_185:
[----:B------:R-:W-:-:S00]  /*77e0*/  BRA `(.L_x_185) ;  /* 0xfffffffc00fc7947 */ /* 0x000fc0000383ffff */
[----:B------:R-:W-:-:S00]  /*77f0*/  NOP ;  /* 0x0000000000007918 */ /* 0x000fc00000000000 */
        /* <DEDUP_REMOVED lines=8> */
.L_x_186:


//--------------------- .nv.global.init           --------------------------
	.section	.nv.global.init,"aw",@progbits
.nv.global.init:
	.type		$str$22,@object
	.size		$str$22,($str$23 - $str$22)
$str$22:
        /*0000*/ 	.byte	0x6b, 0x5f, 0x74, 0x69, 0x6c, 0x65, 0x5f, 0x63, 0x6f, 0x75, 0x6e, 0x74, 0x20, 0x3e, 0x3d, 0x20
        /*0010*/ 	.byte	0x31, 0x00
	.type		$str$23,@object
	.size		$str$23,(__unnamed_1 - $str$23)
$str$23:
        /*0012*/ 	.byte	0x2f, 0x74, 0x6d, 0x70, 0x2f, 0x63, 0x75, 0x74, 0x6c, 0x61, 0x73, 0x73, 0x5f, 0x73, 0x77, 0x65
        /*0022*/ 	.byte	0x65, 0x70, 0x5f, 0x73, 0x72, 0x63, 0x2f, 0x69, 0x6e, 0x63, 0x6c, 0x75, 0x64, 0x65, 0x2f, 0x63
        /*0032*/ 	.byte	0x75, 0x74, 0x6c, 0x61, 0x73, 0x73, 0x2f, 0x67, 0x65, 0x6d, 0x6d, 0x2f, 0x63, 0x6f, 0x6c, 0x6c
        /*0042*/ 	.byte	0x65, 0x63, 0x74, 0x69, 0x76, 0x65, 0x2f, 0x73, 0x6d, 0x39, 0x30, 0x5f, 0x6d, 0x6d, 0x61, 0x5f
        /*0052*/ 	.byte	0x74, 0x6d, 0x61, 0x5f, 0x67, 0x6d, 0x6d, 0x61, 0x5f, 0x73, 0x73, 0x5f, 0x77, 0x61, 0x72, 0x70
        /*0062*/ 	.byte	0x73, 0x70, 0x65, 0x63, 0x69, 0x61, 0x6c, 0x69, 0x7a, 0x65, 0x64, 0x2e, 0x68, 0x70, 0x70, 0x00
	.type		__unnamed_1,@object
	.size		__unnamed_1,(.L_0 - __unnamed_1)
__unnamed_1:
        /*0072*/ 	.byte	0x76, 0x6f, 0x69, 0x64, 0x20, 0x63, 0x75, 0x74, 0x6c, 0x61, 0x73, 0x73, 0x3a, 0x3a, 0x67, 0x65
        /* <DEDUP_REMOVED lines=180> */
        /*0bc2*/ 	.byte	0x64, 0x65, 0x6e, 0x74, 0x69, 0x74, 0x79, 0x5d, 0x00
.L_0:


//--------------------- .nv.shared._ZN7cutlass13device_kernelINS_4gemm6kernel13GemmUniversalIN4cute5tupleIJiiiiEEENS1_10collective13CollectiveMmaINS1_34MainloopSm90TmaGmmaWarpSpecializedILi28ENS5_IJNS4_1CILi4EEENSA_ILi2EEENSA_ILi1EEEEEENS1_32KernelTmaWarpSpecializedPingpongEEENS5_IJNSA_ILi64EEESH_NSA_ILi32EEEEEENS_6half_tENS5_IJlSD_lEEESK_SL_NS4_8TiledMMAINS4_8MMA_AtomIJNS4_4SM904GMMA25MMA_64x64x16_F32F16F16_SSILNSP_5MajorE0ELSR_0ELNSP_7ScaleInE1ELSS_1EEEEEENS4_6LayoutINS5_IJSD_SD_SD_EEENS5_IJNSA_ILi0EEESX_SX_EEEEENS5_IJNS4_10UnderscoreES10_S10_EEEEENS4_23SM90_TMA_LOAD_MULTICASTENS4_14ComposedLayoutINS4_7SwizzleILi2ELi4ELi3EEENS4_18smem_ptr_flag_bitsILi16EEENSV_INS5_IJNSA_ILi8EEESI_EEENS5_IJSI_SD_EEEEEEEvNS4_8identityES13_S1D_vS1E_EENS_8epilogue10collective6detail29Sm90TmaWarpSpecializedAdapterINS1H_15DefaultEpilogueISK_SL_SL_NS1G_6thread17LinearCombinationISK_Li1EffLNS1L_9ScaleType4KindE0ELNS_15FloatRoundStyleE2ESK_EENS1_15EpilogueDefaultEEEEEvvEEEEvNT_6ParamsE --------------------------
	.section	.nv.shared._ZN7cutlass13device_kernelINS_4gemm6kernel13GemmUniversalIN4cute5tupleIJiiiiEEENS1_10collective13CollectiveMmaINS1_34MainloopSm90TmaGmmaWarpSpecializedILi28ENS5_IJNS4_1CILi4EEENSA_ILi2EEENSA_ILi1EEEEEENS1_32KernelTmaWarpSpecializedPingpongEEENS5_IJNSA_ILi64EEESH_NSA_ILi32EEEEEENS_6half_tENS5_IJlSD_lEEESK_SL_NS4_8TiledMMAINS4_8MMA_AtomIJNS4_4SM904GMMA25MMA_64x64x16_F32F16F16_SSILNSP_5MajorE0ELSR_0ELNSP_7ScaleInE1ELSS_1EEEEEENS4_6LayoutINS5_IJSD_SD_SD_EEENS5_IJNSA_ILi0EEESX_SX_EEEEENS5_IJNS4_10UnderscoreES10_S10_EEEEENS4_23SM90_TMA_LOAD_MULTICASTENS4_14ComposedLayoutINS4_7SwizzleILi2ELi4ELi3EEENS4_18smem_ptr_flag_bitsILi16EEENSV_INS5_IJNSA_ILi8EEESI_EEENS5_IJSI_SD_EEEEEEEvNS4_8identityES13_S1D_vS1E_EENS_8epilogue10collective6detail29Sm90TmaWarpSpecializedAdapterINS1H_15DefaultEpilogueISK_SL_SL_NS1G_6thread17LinearCombinationISK_Li1EffLNS1L_9ScaleType4KindE0ELNS_15FloatRoundStyleE2ESK_EENS1_15EpilogueDefaultEEEEEvvEEEEvNT_6ParamsE,"aw",@nobits
	.sectionflags	@""
	.align	16
	.zero		1024


//--------------------- .nv.shared.reserved.0     --------------------------
	.section	.nv.shared.reserved.0,"aw",@nobits
	.weak		__nv_reservedSMEM_offset_0_alias
	.size		__nv_reservedSMEM_offset_0_alias, 0, 0
	.other		__nv_reservedSMEM_offset_0_alias,@"STO_CUDA_RESERVED_SHARED STV_DEFAULT"
__nv_reservedSMEM_offset_0_alias:
	.zero		0


//--------------------- .nv.global                --------------------------
	.section	.nv.global,"aw",@nobits
.nv.global:
	.type		_ZN40_INTERNAL_01ddf24a_4_k_cu_08f71ab3_220154cute1_E,@object
	.size		_ZN40_INTERNAL_01ddf24a_4_k_cu_08f71ab3_220154cute1_E,(_ZN40_INTERNAL_01ddf24a_4_k_cu_08f71ab3_220154cuda3std3__45__cpo6cbeginE - _ZN40_INTERNAL_01ddf24a_4_k_cu_08f71ab3_220154cute1_E)
_ZN40_INTERNAL_01ddf24a_4_k_cu_08f71ab3_220154cute1_E:
	.zero		1
	.type		_ZN40_INTERNAL_01ddf24a_4_k_cu_08f71ab3_220154cuda3std3__45__cpo6cbeginE,@object
	.size		_ZN40_INTERNAL_01ddf24a_4_k_cu_08f71ab3_220154cuda3std3__45__cpo6cbeginE,(_ZN40_INTERNAL_01ddf24a_4_k_cu_08f71ab3_220154cuda3std3__48in_placeE - _ZN40_INTERNAL_01ddf24a_4_k_cu_08f71ab3_220154cuda3std3__45__cpo6cbeginE)
_ZN40_INTERNAL_01ddf24a_4_k_cu_08f71ab3_220154cuda3std3__45__cpo6cbeginE:
	.zero		1
	.type		_ZN40_INTERNAL_01ddf24a_4_k_cu_08f71ab3_220154cuda3std3__48in_placeE,@object
	.size		_ZN40_INTERNAL_01ddf24a_4_k_cu_08f71ab3_220154cuda3std3__48in_placeE,(_ZN40_INTERNAL_01ddf24a_4_k_cu_08f71ab3_220154cuda3std6ranges3__45__cpo9iter_moveE - _ZN40_INTERNAL_01ddf24a_4_k_cu_08f71ab3_220154cuda3std3__48in_placeE)
_ZN40_INTERNAL_01ddf24a_4_k_cu_08f71ab3_220154cuda3std3__48in_placeE:
	.zero		1
	.type		_ZN40_INTERNAL_01ddf24a_4_k_cu_08f71ab3_220154cuda3std6ranges3__45__cpo9iter_moveE,@object
	.size		_ZN40_INTERNAL_01ddf24a_4_k_cu_08f71ab3_220154cuda3std6ranges3__45__cpo9iter_moveE,(_ZN40_INTERNAL_01ddf24a_4_k_cu_08f71ab3_220154cuda3std3__45__cpo5beginE - _ZN40_INTERNAL_01ddf24a_4_k_cu_08f71ab3_220154cuda3std6ranges3__45__cpo9iter_moveE)
_ZN40_INTERNAL_01ddf24a_4_k_cu_08f71ab3_220154cuda3std6ranges3__45__cpo9iter_moveE:
	.zero		1
	.type		_ZN40_INTERNAL_01ddf24a_4_k_cu_08f71ab3_220154cuda3std3__45__cpo5beginE,@object
	.size		_ZN40_INTERNAL_01ddf24a_4_k_cu_08f71ab3_220154cuda3std3__45__cpo5beginE,(_ZN40_INTERNAL_01ddf24a_4_k_cu_08f71ab3_220154cuda3std3__442_GLOBAL__N__01ddf24a_4_k_cu_08f71ab3_220156ignoreE - _ZN40_INTERNAL_01ddf24a_4_k_cu_08f71ab3_220154cuda3std3__45__cpo5beginE)
_ZN40_INTERNAL_01ddf24a_4_k_cu_08f71ab3_220154cuda3std3__45__cpo5beginE:
	.zero		1
	.type		_ZN40_INTERNAL_01ddf24a_4_k_cu_08f71ab3_220154cuda3std3__442_GLOBAL__N__01ddf24a_4_k_cu_08f71ab3_220156ignoreE,@object
	.size		_ZN40_INTERNAL_01ddf24a_4_k_cu_08f71ab3_220154cuda3std3__442_GLOBAL__N__01ddf24a_4_k_cu_08f71ab3_220156ignoreE,(_ZN40_INTERNAL_01ddf24a_4_k_cu_08f71ab3_220154cute7productE - _ZN40_INTERNAL_01ddf24a_4_k_cu_08f71ab3_220154cuda3std3__442_GLOBAL__N__01ddf24a_4_k_cu_08f71ab3_220156ignoreE)
_ZN40_INTERNAL_01ddf24a_4_k_cu_08f71ab3_220154cuda3std3__442_GLOBAL__N__01ddf24a_4_k_cu_08f71ab3_220156ignoreE:
	.zero		1
	.type		_ZN40_INTERNAL_01ddf24a_4_k_cu_08f71ab3_220154cute7productE,@object
	.size		_ZN40_INTERNAL_01ddf24a_4_k_cu_08f71ab3_220154cute7productE,(_ZN40_INTERNAL_01ddf24a_4_k_cu_08f71ab3_220154cuda3std3__45__cpo3endE - _ZN40_INTERNAL_01ddf24a_4_k_cu_08f71ab3_220154cute7productE)
_ZN40_INTERNAL_01ddf24a_4_k_cu_08f71ab3_220154cute7productE:
	.zero		1
	.type		_ZN40_INTERNAL_01ddf24a_4_k_cu_08f71ab3_220154cuda3std3__45__cpo3endE,@object
	.size		_ZN40_INTERNAL_01ddf24a_4_k_cu_08f71ab3_220154cuda3std3__45__cpo3endE,(_ZN40_INTERNAL_01ddf24a_4_k_cu_08f71ab3_220154cuda3std3__419piecewise_constructE - _ZN40_INTERNAL_01ddf24a_4_k_cu_08f71ab3_220154cuda3std3__45__cpo3endE)
_ZN40_INTERNAL_01ddf24a_4_k_cu_08f71ab3_220154cuda3std3__45__cpo3endE:
	.zero		1
	.type		_ZN40_INTERNAL_01ddf24a_4_k_cu_08f71ab3_220154cuda3std3__419piecewise_constructE,@object
	.size		_ZN40_INTERNAL_01ddf24a_4_k_cu_08f71ab3_220154cuda3std3__419piecewise_constructE,(_ZN40_INTERNAL_01ddf24a_4_k_cu_08f71ab3_220154cuda3std3__45__cpo4cendE - _ZN40_INTERNAL_01ddf24a_4_k_cu_08f71ab3_220154cuda3std3__419piecewise_constructE)
_ZN40_INTERNAL_01ddf24a_4_k_cu_08f71ab3_220154cuda3std3__419piecewise_constructE:
	.zero		1
	.type		_ZN40_INTERNAL_01ddf24a_4_k_cu_08f71ab3_220154cuda3std3__45__cpo4cendE,@object
	.size		_ZN40_INTERNAL_01ddf24a_4_k_cu_08f71ab3_220154cuda3std3__45__cpo4cendE,(_ZN40_INTERNAL_01ddf24a_4_k_cu_08f71ab3_220154cuda3std6ranges3__45__cpo4swapE - _ZN40_INTERNAL_01ddf24a_4_k_cu_08f71ab3_220154cuda3std3__45__cpo4cendE)
_ZN40_INTERNAL_01ddf24a_4_k_cu_08f71ab3_220154cuda3std3__45__cpo4cendE:
	.zero		1
	.type		_ZN40_INTERNAL_01ddf24a_4_k_cu_08f71ab3_220154cuda3std6ranges3__45__cpo4swapE,@object
	.size		_ZN40_INTERNAL_01ddf24a_4_k_cu_08f71ab3_220154cuda3std6ranges3__45__cpo4swapE,(.L_8 - _ZN40_INTERNAL_01ddf24a_4_k_cu_08f71ab3_220154cuda3std6ranges3__45__cpo4swapE)
_ZN40_INTERNAL_01ddf24a_4_k_cu_08f71ab3_220154cuda3std6ranges3__45__cpo4swapE:
	.zero		1
.L_8:


//--------------------- .nv.constant0._ZN7cutlass13device_kernelINS_4gemm6kernel13GemmUniversalIN4cute5tupleIJiiiiEEENS1_10collective13CollectiveMmaINS1_34MainloopSm90TmaGmmaWarpSpecializedILi28ENS5_IJNS4_1CILi4EEENSA_ILi2EEENSA_ILi1EEEEEENS1_32KernelTmaWarpSpecializedPingpongEEENS5_IJNSA_ILi64EEESH_NSA_ILi32EEEEEENS_6half_tENS5_IJlSD_lEEESK_SL_NS4_8TiledMMAINS4_8MMA_AtomIJNS4_4SM904GMMA25MMA_64x64x16_F32F16F16_SSILNSP_5MajorE0ELSR_0ELNSP_7ScaleInE1ELSS_1EEEEEENS4_6LayoutINS5_IJSD_SD_SD_EEENS5_IJNSA_ILi0EEESX_SX_EEEEENS5_IJNS4_10UnderscoreES10_S10_EEEEENS4_23SM90_TMA_LOAD_MULTICASTENS4_14ComposedLayoutINS4_7SwizzleILi2ELi4ELi3EEENS4_18smem_ptr_flag_bitsILi16EEENSV_INS5_IJNSA_ILi8EEESI_EEENS5_IJSI_SD_EEEEEEEvNS4_8identityES13_S1D_vS1E_EENS_8epilogue10collective6detail29Sm90TmaWarpSpecializedAdapterINS1H_15DefaultEpilogueISK_SL_SL_NS1G_6thread17LinearCombinationISK_Li1EffLNS1L_9ScaleType4KindE0ELNS_15FloatRoundStyleE2ESK_EENS1_15EpilogueDefaultEEEEEvvEEEEvNT_6ParamsE --------------------------
	.section	.nv.constant0._ZN7cutlass13device_kernelINS_4gemm6kernel13GemmUniversalIN4cute5tupleIJiiiiEEENS1_10collective13CollectiveMmaINS1_34MainloopSm90TmaGmmaWarpSpecializedILi28ENS5_IJNS4_1CILi4EEENSA_ILi2EEENSA_ILi1EEEEEENS1_32KernelTmaWarpSpecializedPingpongEEENS5_IJNSA_ILi64EEESH_NSA_ILi32EEEEEENS_6half_tENS5_IJlSD_lEEESK_SL_NS4_8TiledMMAINS4_8MMA_AtomIJNS4_4SM904GMMA25MMA_64x64x16_F32F16F16_SSILNSP_5MajorE0ELSR_0ELNSP_7ScaleInE1ELSS_1EEEEEENS4_6LayoutINS5_IJSD_SD_SD_EEENS5_IJNSA_ILi0EEESX_SX_EEEEENS5_IJNS4_10UnderscoreES10_S10_EEEEENS4_23SM90_TMA_LOAD_MULTICASTENS4_14ComposedLayoutINS4_7SwizzleILi2ELi4ELi3EEENS4_18smem_ptr_flag_bitsILi16EEENSV_INS5_IJNSA_ILi8EEESI_EEENS5_IJSI_SD_EEEEEEEvNS4_8identityES13_S1D_vS1E_EENS_8epilogue10collective6detail29Sm90TmaWarpSpecializedAdapterINS1H_15DefaultEpilogueISK_SL_SL_NS1G_6thread17LinearCombinationISK_Li1EffLNS1L_9ScaleType4KindE0ELNS_15FloatRoundStyleE2ESK_EENS1_15EpilogueDefaultEEEEEvvEEEEvNT_6ParamsE,"a",@progbits
	.sectionflags	@""
	.align	4
.nv.constant0._ZN7cutlass13device_kernelINS_4gemm6kernel13GemmUniversalIN4cute5tupleIJiiiiEEENS1_10collective13CollectiveMmaINS1_34MainloopSm90TmaGmmaWarpSpecializedILi28ENS5_IJNS4_1CILi4EEENSA_ILi2EEENSA_ILi1EEEEEENS1_32KernelTmaWarpSpecializedPingpongEEENS5_IJNSA_ILi64EEESH_NSA_ILi32EEEEEENS_6half_tENS5_IJlSD_lEEESK_SL_NS4_8TiledMMAINS4_8MMA_AtomIJNS4_4SM904GMMA25MMA_64x64x16_F32F16F16_SSILNSP_5MajorE0ELSR_0ELNSP_7ScaleInE1ELSS_1EEEEEENS4_6LayoutINS5_IJSD_SD_SD_EEENS5_IJNSA_ILi0EEESX_SX_EEEEENS5_IJNS4_10UnderscoreES10_S10_EEEEENS4_23SM90_TMA_LOAD_MULTICASTENS4_14ComposedLayoutINS4_7SwizzleILi2ELi4ELi3EEENS4_18smem_ptr_flag_bitsILi16EEENSV_INS5_IJNSA_ILi8EEESI_EEENS5_IJSI_SD_EEEEEEEvNS4_8identityES13_S1D_vS1E_EENS_8epilogue10collective6detail29Sm90TmaWarpSpecializedAdapterINS1H_15DefaultEpilogueISK_SL_SL_NS1G_6thread17LinearCombinationISK_Li1EffLNS1L_9ScaleType4KindE0ELNS_15FloatRoundStyleE2ESK_EENS1_15EpilogueDefaultEEEEEvvEEEEvNT_6ParamsE:
	.zero		1664


//--------------------- SYMBOLS --------------------------

	.type		.nv.reservedSmem.offset0,@object
	.size		.nv.reservedSmem.offset0,0x4
	.type		__assertfail,@function
